//
// Generated by NVIDIA NVVM Compiler
//
// Compiler Build ID: CL-36424714
// Cuda compilation tools, release 13.0, V13.0.88
// Based on NVVM 20.0.0
//

.version 9.0
.target sm_100
.address_size 64

	// .globl	silu_mul_kernel_fp16

.visible .entry silu_mul_kernel_fp16(
	.param .u64 .ptr .align 1 silu_mul_kernel_fp16_param_0,
	.param .u64 .ptr .align 1 silu_mul_kernel_fp16_param_1,
	.param .u64 .ptr .align 1 silu_mul_kernel_fp16_param_2,
	.param .u32 silu_mul_kernel_fp16_param_3,
	.param .u32 silu_mul_kernel_fp16_param_4
)
{
	.reg .pred 	%p<2>;
	.reg .b16 	%rs<4>;
	.reg .b32 	%r<14>;
	.reg .b32 	%f<17>;
	.reg .b64 	%rd<12>;

	ld.param.u64 	%rd1, [silu_mul_kernel_fp16_param_0];
	ld.param.u64 	%rd2, [silu_mul_kernel_fp16_param_1];
	ld.param.u64 	%rd3, [silu_mul_kernel_fp16_param_2];
	ld.param.u32 	%r2, [silu_mul_kernel_fp16_param_3];
	ld.param.u32 	%r3, [silu_mul_kernel_fp16_param_4];
	mov.u32 	%r4, %ctaid.x;
	mov.u32 	%r5, %ntid.x;
	mov.u32 	%r6, %tid.x;
	mad.lo.s32 	%r1, %r4, %r5, %r6;
	mul.lo.s32 	%r7, %r3, %r2;
	setp.ge.s32 	%p1, %r1, %r7;
	@%p1 bra 	$L__BB0_2;
	cvta.to.global.u64 	%rd4, %rd1;
	cvta.to.global.u64 	%rd5, %rd2;
	cvta.to.global.u64 	%rd6, %rd3;
	div.s32 	%r8, %r1, %r3;
	mul.lo.s32 	%r9, %r8, %r3;
	sub.s32 	%r10, %r1, %r9;
	mad.lo.s32 	%r11, %r10, %r2, %r8;
	mul.wide.s32 	%rd7, %r11, 2;
	add.s64 	%rd8, %rd4, %rd7;
	ld.global.u16 	%rs1, [%rd8];
	// begin inline asm
	{  cvt.f32.f16 %f1, %rs1;}

	// end inline asm
	add.s64 	%rd9, %rd5, %rd7;
	ld.global.u16 	%rs2, [%rd9];
	// begin inline asm
	{  cvt.f32.f16 %f2, %rs2;}

	// end inline asm
	fma.rn.f32 	%f4, %f1, 0fBBBB989D, 0f3F000000;
	cvt.sat.f32.f32 	%f5, %f4;
	mov.f32 	%f6, 0f4B400001;
	mov.f32 	%f7, 0f437C0000;
	fma.rm.f32 	%f8, %f5, %f7, %f6;
	add.f32 	%f9, %f8, 0fCB40007F;
	neg.f32 	%f10, %f9;
	fma.rn.f32 	%f11, %f1, 0fBFB8AA3B, %f10;
	fma.rn.f32 	%f12, %f1, 0fB2A57060, %f11;
	mov.b32 	%r12, %f8;
	shl.b32 	%r13, %r12, 23;
	mov.b32 	%f13, %r13;
	ex2.approx.ftz.f32 	%f14, %f12;
	fma.rn.f32 	%f15, %f14, %f13, 0f3F800000;
	div.rn.f32 	%f16, %f1, %f15;
	mul.f32 	%f3, %f2, %f16;
	// begin inline asm
	{  cvt.rn.f16.f32 %rs3, %f3;}

	// end inline asm
	mul.wide.s32 	%rd10, %r1, 2;
	add.s64 	%rd11, %rd6, %rd10;
	st.global.u16 	[%rd11], %rs3;
$L__BB0_2:
	ret;

}
	// .globl	silu_mul_kernel_fp32
.visible .entry silu_mul_kernel_fp32(
	.param .u64 .ptr .align 1 silu_mul_kernel_fp32_param_0,
	.param .u64 .ptr .align 1 silu_mul_kernel_fp32_param_1,
	.param .u64 .ptr .align 1 silu_mul_kernel_fp32_param_2,
	.param .u32 silu_mul_kernel_fp32_param_3,
	.param .u32 silu_mul_kernel_fp32_param_4
)
{
	.reg .pred 	%p<2>;
	.reg .b32 	%r<14>;
	.reg .b32 	%f<17>;
	.reg .b64 	%rd<12>;

	ld.param.u64 	%rd1, [silu_mul_kernel_fp32_param_0];
	ld.param.u64 	%rd2, [silu_mul_kernel_fp32_param_1];
	ld.param.u64 	%rd3, [silu_mul_kernel_fp32_param_2];
	ld.param.u32 	%r2, [silu_mul_kernel_fp32_param_3];
	ld.param.u32 	%r3, [silu_mul_kernel_fp32_param_4];
	mov.u32 	%r4, %ctaid.x;
	mov.u32 	%r5, %ntid.x;
	mov.u32 	%r6, %tid.x;
	mad.lo.s32 	%r1, %r4, %r5, %r6;
	mul.lo.s32 	%r7, %r3, %r2;
	setp.ge.s32 	%p1, %r1, %r7;
	@%p1 bra 	$L__BB1_2;
	cvta.to.global.u64 	%rd4, %rd1;
	cvta.to.global.u64 	%rd5, %rd2;
	cvta.to.global.u64 	%rd6, %rd3;
	div.s32 	%r8, %r1, %r3;
	mul.lo.s32 	%r9, %r8, %r3;
	sub.s32 	%r10, %r1, %r9;
	mad.lo.s32 	%r11, %r10, %r2, %r8;
	mul.wide.s32 	%rd7, %r11, 4;
	add.s64 	%rd8, %rd4, %rd7;
	ld.global.f32 	%f1, [%rd8];
	add.s64 	%rd9, %rd5, %rd7;
	ld.global.f32 	%f2, [%rd9];
	fma.rn.f32 	%f3, %f1, 0fBBBB989D, 0f3F000000;
	cvt.sat.f32.f32 	%f4, %f3;
	mov.f32 	%f5, 0f4B400001;
	mov.f32 	%f6, 0f437C0000;
	fma.rm.f32 	%f7, %f4, %f6, %f5;
	add.f32 	%f8, %f7, 0fCB40007F;
	neg.f32 	%f9, %f8;
	fma.rn.f32 	%f10, %f1, 0fBFB8AA3B, %f9;
	fma.rn.f32 	%f11, %f1, 0fB2A57060, %f10;
	mov.b32 	%r12, %f7;
	shl.b32 	%r13, %r12, 23;
	mov.b32 	%f12, %r13;
	ex2.approx.ftz.f32 	%f13, %f11;
	fma.rn.f32 	%f14, %f13, %f12, 0f3F800000;
	div.rn.f32 	%f15, %f1, %f14;
	mul.f32 	%f16, %f2, %f15;
	mul.wide.s32 	%rd10, %r1, 4;
	add.s64 	%rd11, %rd6, %rd10;
	st.global.f32 	[%rd11], %f16;
$L__BB1_2:
	ret;

}
	// .globl	scatter_weighted_kernel_fp16
.visible .entry scatter_weighted_kernel_fp16(
	.param .u64 .ptr .align 1 scatter_weighted_kernel_fp16_param_0,
	.param .u64 .ptr .align 1 scatter_weighted_kernel_fp16_param_1,
	.param .u64 .ptr .align 1 scatter_weighted_kernel_fp16_param_2,
	.param .u64 .ptr .align 1 scatter_weighted_kernel_fp16_param_3,
	.param .u32 scatter_weighted_kernel_fp16_param_4,
	.param .u32 scatter_weighted_kernel_fp16_param_5
)
{
	.reg .pred 	%p<2>;
	.reg .b16 	%rs<2>;
	.reg .b32 	%r<14>;
	.reg .b32 	%f<5>;
	.reg .b64 	%rd<16>;

	ld.param.u64 	%rd1, [scatter_weighted_kernel_fp16_param_0];
	ld.param.u64 	%rd2, [scatter_weighted_kernel_fp16_param_1];
	ld.param.u64 	%rd3, [scatter_weighted_kernel_fp16_param_2];
	ld.param.u64 	%rd4, [scatter_weighted_kernel_fp16_param_3];
	ld.param.u32 	%r2, [scatter_weighted_kernel_fp16_param_4];
	ld.param.u32 	%r3, [scatter_weighted_kernel_fp16_param_5];
	mov.u32 	%r4, %ctaid.x;
	mov.u32 	%r5, %ntid.x;
	mov.u32 	%r6, %tid.x;
	mad.lo.s32 	%r1, %r4, %r5, %r6;
	mul.lo.s32 	%r7, %r3, %r2;
	setp.ge.s32 	%p1, %r1, %r7;
	@%p1 bra 	$L__BB2_2;
	cvta.to.global.u64 	%rd5, %rd3;
	cvta.to.global.u64 	%rd6, %rd4;
	cvta.to.global.u64 	%rd7, %rd1;
	cvta.to.global.u64 	%rd8, %rd2;
	div.s32 	%r8, %r1, %r3;
	mul.lo.s32 	%r9, %r8, %r3;
	sub.s32 	%r10, %r1, %r9;
	mad.lo.s32 	%r11, %r10, %r2, %r8;
	mul.wide.s32 	%rd9, %r8, 4;
	add.s64 	%rd10, %rd5, %rd9;
	ld.global.u32 	%r12, [%rd10];
	mad.lo.s32 	%r13, %r12, %r3, %r10;
	add.s64 	%rd11, %rd6, %rd9;
	ld.global.f32 	%f2, [%rd11];
	mul.wide.s32 	%rd12, %r11, 2;
	add.s64 	%rd13, %rd7, %rd12;
	ld.global.u16 	%rs1, [%rd13];
	// begin inline asm
	{  cvt.f32.f16 %f1, %rs1;}

	// end inline asm
	mul.wide.s32 	%rd14, %r13, 2;
	add.s64 	%rd15, %rd8, %rd14;
	mul.f32 	%f3, %f2, %f1;
	atom.global.add.f32 	%f4, [%rd15], %f3;
$L__BB2_2:
	ret;

}
	// .globl	scatter_weighted_kernel_fp32
.visible .entry scatter_weighted_kernel_fp32(
	.param .u64 .ptr .align 1 scatter_weighted_kernel_fp32_param_0,
	.param .u64 .ptr .align 1 scatter_weighted_kernel_fp32_param_1,
	.param .u64 .ptr .align 1 scatter_weighted_kernel_fp32_param_2,
	.param .u64 .ptr .align 1 scatter_weighted_kernel_fp32_param_3,
	.param .u32 scatter_weighted_kernel_fp32_param_4,
	.param .u32 scatter_weighted_kernel_fp32_param_5
)
{
	.reg .pred 	%p<2>;
	.reg .b32 	%r<14>;
	.reg .b32 	%f<5>;
	.reg .b64 	%rd<16>;

	ld.param.u64 	%rd1, [scatter_weighted_kernel_fp32_param_0];
	ld.param.u64 	%rd2, [scatter_weighted_kernel_fp32_param_1];
	ld.param.u64 	%rd3, [scatter_weighted_kernel_fp32_param_2];
	ld.param.u64 	%rd4, [scatter_weighted_kernel_fp32_param_3];
	ld.param.u32 	%r2, [scatter_weighted_kernel_fp32_param_4];
	ld.param.u32 	%r3, [scatter_weighted_kernel_fp32_param_5];
	mov.u32 	%r4, %ctaid.x;
	mov.u32 	%r5, %ntid.x;
	mov.u32 	%r6, %tid.x;
	mad.lo.s32 	%r1, %r4, %r5, %r6;
	mul.lo.s32 	%r7, %r3, %r2;
	setp.ge.s32 	%p1, %r1, %r7;
	@%p1 bra 	$L__BB3_2;
	cvta.to.global.u64 	%rd5, %rd3;
	cvta.to.global.u64 	%rd6, %rd4;
	cvta.to.global.u64 	%rd7, %rd1;
	cvta.to.global.u64 	%rd8, %rd2;
	div.s32 	%r8, %r1, %r3;
	mul.lo.s32 	%r9, %r8, %r3;
	sub.s32 	%r10, %r1, %r9;
	mad.lo.s32 	%r11, %r10, %r2, %r8;
	mul.wide.s32 	%rd9, %r8, 4;
	add.s64 	%rd10, %rd5, %rd9;
	ld.global.u32 	%r12, [%rd10];
	mad.lo.s32 	%r13, %r12, %r3, %r10;
	add.s64 	%rd11, %rd6, %rd9;
	ld.global.f32 	%f1, [%rd11];
	mul.wide.s32 	%rd12, %r11, 4;
	add.s64 	%rd13, %rd7, %rd12;
	ld.global.f32 	%f2, [%rd13];
	mul.wide.s32 	%rd14, %r13, 4;
	add.s64 	%rd15, %rd8, %rd14;
	mul.f32 	%f3, %f1, %f2;
	atom.global.add.f32 	%f4, [%rd15], %f3;
$L__BB3_2:
	ret;

}


// ===== COMPILED SASS (sm_100) =====

	.target	sm_100

	.elftype	@"ET_EXEC"


//--------------------- .note.nv.tkinfo           --------------------------
	.section	.note.nv.tkinfo,"",@"SHT_NOTE"
	.sectionflags	@"SHF_NOTE_NV_TKINFO"
	.tkinfo
        /*0018*/ 	.word	0x00000002
        /*0030*/ 	.string	""
        /*0030*/ 	.string	"ptxas"
        /*0030*/ 	.string	"Cuda compilation tools, release 13.0, V13.0.88"
        /*0030*/ 	.string	"Build cuda_13.0.r13.0/compiler.36424714_0"
        /*0030*/ 	.string	"-arch sm_100 -m 64 "



//--------------------- .note.nv.cuinfo           --------------------------
	.section	.note.nv.cuinfo,"",@"SHT_NOTE"
	.sectionflags	@"SHF_NOTE_NV_CUINFO"
        /*0018*/ 	.short	0x0002
        /*001a*/ 	.short	0x0064
        /*001c*/ 	.short	0x0082
	.zero		2


//--------------------- .nv.info                  --------------------------
	.section	.nv.info,"",@"SHT_CUDA_INFO"
	.align	4


	//----- nvinfo : EIATTR_REGCOUNT
	.align		4
        /*0000*/ 	.byte	0x04, 0x2f
        /*0002*/ 	.short	(.L_1 - .L_0)
	.align		4
.L_0:
        /*0004*/ 	.word	index@(silu_mul_kernel_fp16)
        /*0008*/ 	.word	0x00000010


	//----- nvinfo : EIATTR_FRAME_SIZE
	.align		4
.L_1:
        /*000c*/ 	.byte	0x04, 0x11
        /*000e*/ 	.short	(.L_3 - .L_2)
	.align		4
.L_2:
        /*0010*/ 	.word	index@($__internal_1_$__cuda_sm3x_div_rn_noftz_f32_slowpath)
        /*0014*/ 	.word	0x00000000


	//----- nvinfo : EIATTR_FRAME_SIZE
	.align		4
.L_3:
        /*0018*/ 	.byte	0x04, 0x11
        /*001a*/ 	.short	(.L_5 - .L_4)
	.align		4
.L_4:
        /*001c*/ 	.word	index@(silu_mul_kernel_fp16)
        /*0020*/ 	.word	0x00000000


	//----- nvinfo : EIATTR_REGCOUNT
	.align		4
.L_5:
        /*0024*/ 	.byte	0x04, 0x2f
        /*0026*/ 	.short	(.L_7 - .L_6)
	.align		4
.L_6:
        /*0028*/ 	.word	index@(silu_mul_kernel_fp32)
        /*002c*/ 	.word	0x00000010


	//----- nvinfo : EIATTR_FRAME_SIZE
	.align		4
.L_7:
        /*0030*/ 	.byte	0x04, 0x11
        /*0032*/ 	.short	(.L_9 - .L_8)
	.align		4
.L_8:
        /*0034*/ 	.word	index@($__internal_0_$__cuda_sm3x_div_rn_noftz_f32_slowpath)
        /*0038*/ 	.word	0x00000000


	//----- nvinfo : EIATTR_FRAME_SIZE
	.align		4
.L_9:
        /*003c*/ 	.byte	0x04, 0x11
        /*003e*/ 	.short	(.L_11 - .L_10)
	.align		4
.L_10:
        /*0040*/ 	.word	index@(silu_mul_kernel_fp32)
        /*0044*/ 	.word	0x00000000


	//----- nvinfo : EIATTR_REGCOUNT
	.align		4
.L_11:
        /*0048*/ 	.byte	0x04, 0x2f
        /*004a*/ 	.short	(.L_13 - .L_12)
	.align		4
.L_12:
        /*004c*/ 	.word	index@(scatter_weighted_kernel_fp16)
        /*0050*/ 	.word	0x00000010


	//----- nvinfo : EIATTR_FRAME_SIZE
	.align		4
.L_13:
        /*0054*/ 	.byte	0x04, 0x11
        /*0056*/ 	.short	(.L_15 - .L_14)
	.align		4
.L_14:
        /*0058*/ 	.word	index@(scatter_weighted_kernel_fp16)
        /*005c*/ 	.word	0x00000000


	//----- nvinfo : EIATTR_REGCOUNT
	.align		4
.L_15:
        /*0060*/ 	.byte	0x04, 0x2f
        /*0062*/ 	.short	(.L_17 - .L_16)
	.align		4
.L_16:
        /*0064*/ 	.word	index@(scatter_weighted_kernel_fp32)
        /*0068*/ 	.word	0x00000010


	//----- nvinfo : EIATTR_FRAME_SIZE
	.align		4
.L_17:
        /*006c*/ 	.byte	0x04, 0x11
        /*006e*/ 	.short	(.L_19 - .L_18)
	.align		4
.L_18:
        /*0070*/ 	.word	index@(scatter_weighted_kernel_fp32)
        /*0074*/ 	.word	0x00000000


	//----- nvinfo : EIATTR_MIN_STACK_SIZE
	.align		4
.L_19:
        /*0078*/ 	.byte	0x04, 0x12
        /*007a*/ 	.short	(.L_21 - .L_20)
	.align		4
.L_20:
        /*007c*/ 	.word	index@(scatter_weighted_kernel_fp32)
        /*0080*/ 	.word	0x00000000


	//----- nvinfo : EIATTR_MIN_STACK_SIZE
	.align		4
.L_21:
        /*0084*/ 	.byte	0x04, 0x12
        /*0086*/ 	.short	(.L_23 - .L_22)
	.align		4
.L_22:
        /*0088*/ 	.word	index@(scatter_weighted_kernel_fp16)
        /*008c*/ 	.word	0x00000000


	//----- nvinfo : EIATTR_MIN_STACK_SIZE
	.align		4
.L_23:
        /*0090*/ 	.byte	0x04, 0x12
        /*0092*/ 	.short	(.L_25 - .L_24)
	.align		4
.L_24:
        /*0094*/ 	.word	index@(silu_mul_kernel_fp32)
        /*0098*/ 	.word	0x00000000


	//----- nvinfo : EIATTR_MIN_STACK_SIZE
	.align		4
.L_25:
        /*009c*/ 	.byte	0x04, 0x12
        /*009e*/ 	.short	(.L_27 - .L_26)
	.align		4
.L_26:
        /*00a0*/ 	.word	index@(silu_mul_kernel_fp16)
        /*00a4*/ 	.word	0x00000000
.L_27:


//--------------------- .nv.compat                --------------------------
	.section	.nv.compat,"",@"SHT_CUDA_COMPAT_INFO"
	.align	4
        /*0000*/ 	.byte	0x02, 0x09, 0x00, 0x00, 0x02, 0x02, 0x01, 0x00, 0x02, 0x05, 0x05, 0x00, 0x03, 0x07, 0x01, 0x01
        /*0010*/ 	.byte	0x02, 0x03, 0x00, 0x00, 0x02, 0x06, 0x01, 0x00, 0x04, 0x0b, 0x08, 0x00, 0x01, 0x00, 0x00, 0x00
        /*0020*/ 	.byte	0x00, 0x00, 0x00, 0x00


//--------------------- .nv.info.scatter_weighted_kernel_fp32 --------------------------
	.section	.nv.info.scatter_weighted_kernel_fp32,"",@"SHT_CUDA_INFO"
	.sectionflags	@""
	.align	4


	//----- nvinfo : EIATTR_CUDA_API_VERSION
	.align		4
        /*0000*/ 	.byte	0x04, 0x37
        /*0002*/ 	.short	(.L_29 - .L_28)
.L_28:
        /*0004*/ 	.word	0x00000082


	//----- nvinfo : EIATTR_KPARAM_INFO
	.align		4
.L_29:
        /*0008*/ 	.byte	0x04, 0x17
        /*000a*/ 	.short	(.L_31 - .L_30)
.L_30:
        /*000c*/ 	.word	0x00000000
        /*0010*/ 	.short	0x0005
        /*0012*/ 	.short	0x0024
        /*0014*/ 	.byte	0x00, 0xf0, 0x11, 0x00


	//----- nvinfo : EIATTR_KPARAM_INFO
	.align		4
.L_31:
        /*0018*/ 	.byte	0x04, 0x17
        /*001a*/ 	.short	(.L_33 - .L_32)
.L_32:
        /*001c*/ 	.word	0x00000000
        /*0020*/ 	.short	0x0004
        /*0022*/ 	.short	0x0020
        /*0024*/ 	.byte	0x00, 0xf0, 0x11, 0x00


	//----- nvinfo : EIATTR_KPARAM_INFO
	.align		4
.L_33:
        /*0028*/ 	.byte	0x04, 0x17
        /*002a*/ 	.short	(.L_35 - .L_34)
.L_34:
        /*002c*/ 	.word	0x00000000
        /*0030*/ 	.short	0x0003
        /*0032*/ 	.short	0x0018
        /*0034*/ 	.byte	0x00, 0xf5, 0x21, 0x00


	//----- nvinfo : EIATTR_KPARAM_INFO
	.align		4
.L_35:
        /*0038*/ 	.byte	0x04, 0x17
        /*003a*/ 	.short	(.L_37 - .L_36)
.L_36:
        /*003c*/ 	.word	0x00000000
        /*0040*/ 	.short	0x0002
        /*0042*/ 	.short	0x0010
        /*0044*/ 	.byte	0x00, 0xf5, 0x21, 0x00


	//----- nvinfo : EIATTR_KPARAM_INFO
	.align		4
.L_37:
        /*0048*/ 	.byte	0x04, 0x17
        /*004a*/ 	.short	(.L_39 - .L_38)
.L_38:
        /*004c*/ 	.word	0x00000000
        /*0050*/ 	.short	0x0001
        /*0052*/ 	.short	0x0008
        /*0054*/ 	.byte	0x00, 0xf5, 0x21, 0x00


	//----- nvinfo : EIATTR_KPARAM_INFO
	.align		4
.L_39:
        /*0058*/ 	.byte	0x04, 0x17
        /*005a*/ 	.short	(.L_41 - .L_40)
.L_40:
        /*005c*/ 	.word	0x00000000
        /*0060*/ 	.short	0x0000
        /*0062*/ 	.short	0x0000
        /*0064*/ 	.byte	0x00, 0xf5, 0x21, 0x00


	//----- nvinfo : EIATTR_SPARSE_MMA_MASK
	.align		4
.L_41:
        /*0068*/ 	.byte	0x03, 0x50
        /*006a*/ 	.short	0x0000


	//----- nvinfo : EIATTR_MAXREG_COUNT
	.align		4
        /*006c*/ 	.byte	0x03, 0x1b
        /*006e*/ 	.short	0x00ff


	//----- nvinfo : EIATTR_MERCURY_ISA_VERSION
	.align		4
        /*0070*/ 	.byte	0x03, 0x5f
        /*0072*/ 	.short	0x0101


	//----- nvinfo : EIATTR_VRC_CTA_INIT_COUNT
	.align		4
        /*0074*/ 	.byte	0x02, 0x4a
	.zero		1
	.zero		1


	//----- nvinfo : EIATTR_EXIT_INSTR_OFFSETS
	.align		4
        /*0078*/ 	.byte	0x04, 0x1c
        /*007a*/ 	.short	(.L_43 - .L_42)


	//   ....[0]....
.L_42:
        /*007c*/ 	.word	0x00000080


	//   ....[1]....
        /*0080*/ 	.word	0x00000340


	//----- nvinfo : EIATTR_CBANK_PARAM_SIZE
	.align		4
.L_43:
        /*0084*/ 	.byte	0x03, 0x19
        /*0086*/ 	.short	0x0028


	//----- nvinfo : EIATTR_PARAM_CBANK
	.align		4
        /*0088*/ 	.byte	0x04, 0x0a
        /*008a*/ 	.short	(.L_45 - .L_44)
	.align		4
.L_44:
        /*008c*/ 	.word	index@(.nv.constant0.scatter_weighted_kernel_fp32)
        /*0090*/ 	.short	0x0380
        /*0092*/ 	.short	0x0028


	//----- nvinfo : EIATTR_SW_WAR
	.align		4
.L_45:
        /*0094*/ 	.byte	0x04, 0x36
        /*0096*/ 	.short	(.L_47 - .L_46)
.L_46:
        /*0098*/ 	.word	0x00000008
.L_47:


//--------------------- .nv.info.scatter_weighted_kernel_fp16 --------------------------
	.section	.nv.info.scatter_weighted_kernel_fp16,"",@"SHT_CUDA_INFO"
	.sectionflags	@""
	.align	4


	//----- nvinfo : EIATTR_CUDA_API_VERSION
	.align		4
        /*0000*/ 	.byte	0x04, 0x37
        /*0002*/ 	.short	(.L_49 - .L_48)
.L_48:
        /*0004*/ 	.word	0x00000082


	//----- nvinfo : EIATTR_KPARAM_INFO
	.align		4
.L_49:
        /*0008*/ 	.byte	0x04, 0x17
        /*000a*/ 	.short	(.L_51 - .L_50)
.L_50:
        /*000c*/ 	.word	0x00000000
        /*0010*/ 	.short	0x0005
        /*0012*/ 	.short	0x0024
        /*0014*/ 	.byte	0x00, 0xf0, 0x11, 0x00


	//----- nvinfo : EIATTR_KPARAM_INFO
	.align		4
.L_51:
        /*0018*/ 	.byte	0x04, 0x17
        /*001a*/ 	.short	(.L_53 - .L_52)
.L_52:
        /*001c*/ 	.word	0x00000000
        /*0020*/ 	.short	0x0004
        /*0022*/ 	.short	0x0020
        /*0024*/ 	.byte	0x00, 0xf0, 0x11, 0x00


	//----- nvinfo : EIATTR_KPARAM_INFO
	.align		4
.L_53:
        /*0028*/ 	.byte	0x04, 0x17
        /*002a*/ 	.short	(.L_55 - .L_54)
.L_54:
        /*002c*/ 	.word	0x00000000
        /*0030*/ 	.short	0x0003
        /*0032*/ 	.short	0x0018
        /*0034*/ 	.byte	0x00, 0xf5, 0x21, 0x00


	//----- nvinfo : EIATTR_KPARAM_INFO
	.align		4
.L_55:
        /*0038*/ 	.byte	0x04, 0x17
        /*003a*/ 	.short	(.L_57 - .L_56)
.L_56:
        /*003c*/ 	.word	0x00000000
        /*0040*/ 	.short	0x0002
        /*0042*/ 	.short	0x0010
        /*0044*/ 	.byte	0x00, 0xf5, 0x21, 0x00


	//----- nvinfo : EIATTR_KPARAM_INFO
	.align		4
.L_57:
        /*0048*/ 	.byte	0x04, 0x17
        /*004a*/ 	.short	(.L_59 - .L_58)
.L_58:
        /*004c*/ 	.word	0x00000000
        /*0050*/ 	.short	0x0001
        /*0052*/ 	.short	0x0008
        /*0054*/ 	.byte	0x00, 0xf5, 0x21, 0x00


	//----- nvinfo : EIATTR_KPARAM_INFO
	.align		4
.L_59:
        /*0058*/ 	.byte	0x04, 0x17
        /*005a*/ 	.short	(.L_61 - .L_60)
.L_60:
        /*005c*/ 	.word	0x00000000
        /*0060*/ 	.short	0x0000
        /*0062*/ 	.short	0x0000
        /*0064*/ 	.byte	0x00, 0xf5, 0x21, 0x00


	//----- nvinfo : EIATTR_SPARSE_MMA_MASK
	.align		4
.L_61:
        /*0068*/ 	.byte	0x03, 0x50
        /*006a*/ 	.short	0x0000


	//----- nvinfo : EIATTR_MAXREG_COUNT
	.align		4
        /*006c*/ 	.byte	0x03, 0x1b
        /*006e*/ 	.short	0x00ff


	//----- nvinfo : EIATTR_MERCURY_ISA_VERSION
	.align		4
        /*0070*/ 	.byte	0x03, 0x5f
        /*0072*/ 	.short	0x0101


	//----- nvinfo : EIATTR_VRC_CTA_INIT_COUNT
	.align		4
        /*0074*/ 	.byte	0x02, 0x4a
	.zero		1
	.zero		1


	//----- nvinfo : EIATTR_EXIT_INSTR_OFFSETS
	.align		4
        /*0078*/ 	.byte	0x04, 0x1c
        /*007a*/ 	.short	(.L_63 - .L_62)


	//   ....[0]....
.L_62:
        /*007c*/ 	.word	0x00000080


	//   ....[1]....
        /*0080*/ 	.word	0x00000340


	//----- nvinfo : EIATTR_CBANK_PARAM_SIZE
	.align		4
.L_63:
        /*0084*/ 	.byte	0x03, 0x19
        /*0086*/ 	.short	0x0028


	//----- nvinfo : EIATTR_PARAM_CBANK
	.align		4
        /*0088*/ 	.byte	0x04, 0x0a
        /*008a*/ 	.short	(.L_65 - .L_64)
	.align		4
.L_64:
        /*008c*/ 	.word	index@(.nv.constant0.scatter_weighted_kernel_fp16)
        /*0090*/ 	.short	0x0380
        /*0092*/ 	.short	0x0028


	//----- nvinfo : EIATTR_SW_WAR
	.align		4
.L_65:
        /*0094*/ 	.byte	0x04, 0x36
        /*0096*/ 	.short	(.L_67 - .L_66)
.L_66:
        /*0098*/ 	.word	0x00000008
.L_67:


//--------------------- .nv.info.silu_mul_kernel_fp32 --------------------------
	.section	.nv.info.silu_mul_kernel_fp32,"",@"SHT_CUDA_INFO"
	.sectionflags	@""
	.align	4


	//----- nvinfo : EIATTR_CUDA_API_VERSION
	.align		4
        /*0000*/ 	.byte	0x04, 0x37
        /*0002*/ 	.short	(.L_69 - .L_68)
.L_68:
        /*0004*/ 	.word	0x00000082


	//----- nvinfo : EIATTR_KPARAM_INFO
	.align		4
.L_69:
        /*0008*/ 	.byte	0x04, 0x17
        /*000a*/ 	.short	(.L_71 - .L_70)
.L_70:
        /*000c*/ 	.word	0x00000000
        /*0010*/ 	.short	0x0004
        /*0012*/ 	.short	0x001c
        /*0014*/ 	.byte	0x00, 0xf0, 0x11, 0x00


	//----- nvinfo : EIATTR_KPARAM_INFO
	.align		4
.L_71:
        /*0018*/ 	.byte	0x04, 0x17
        /*001a*/ 	.short	(.L_73 - .L_72)
.L_72:
        /*001c*/ 	.word	0x00000000
        /*0020*/ 	.short	0x0003
        /*0022*/ 	.short	0x0018
        /*0024*/ 	.byte	0x00, 0xf0, 0x11, 0x00


	//----- nvinfo : EIATTR_KPARAM_INFO
	.align		4
.L_73:
        /*0028*/ 	.byte	0x04, 0x17
        /*002a*/ 	.short	(.L_75 - .L_74)
.L_74:
        /*002c*/ 	.word	0x00000000
        /*0030*/ 	.short	0x0002
        /*0032*/ 	.short	0x0010
        /*0034*/ 	.byte	0x00, 0xf5, 0x21, 0x00


	//----- nvinfo : EIATTR_KPARAM_INFO
	.align		4
.L_75:
        /*0038*/ 	.byte	0x04, 0x17
        /*003a*/ 	.short	(.L_77 - .L_76)
.L_76:
        /*003c*/ 	.word	0x00000000
        /*0040*/ 	.short	0x0001
        /*0042*/ 	.short	0x0008
        /*0044*/ 	.byte	0x00, 0xf5, 0x21, 0x00


	//----- nvinfo : EIATTR_KPARAM_INFO
	.align		4
.L_77:
        /*0048*/ 	.byte	0x04, 0x17
        /*004a*/ 	.short	(.L_79 - .L_78)
.L_78:
        /*004c*/ 	.word	0x00000000
        /*0050*/ 	.short	0x0000
        /*0052*/ 	.short	0x0000
        /*0054*/ 	.byte	0x00, 0xf5, 0x21, 0x00


	//----- nvinfo : EIATTR_SPARSE_MMA_MASK
	.align		4
.L_79:
        /*0058*/ 	.byte	0x03, 0x50
        /*005a*/ 	.short	0x0000


	//----- nvinfo : EIATTR_MAXREG_COUNT
	.align		4
        /*005c*/ 	.byte	0x03, 0x1b
        /*005e*/ 	.short	0x00ff


	//----- nvinfo : EIATTR_MERCURY_ISA_VERSION
	.align		4
        /*0060*/ 	.byte	0x03, 0x5f
        /*0062*/ 	.short	0x0101


	//----- nvinfo : EIATTR_VRC_CTA_INIT_COUNT
	.align		4
        /*0064*/ 	.byte	0x02, 0x4a
	.zero		1
	.zero		1


	//----- nvinfo : EIATTR_EXIT_INSTR_OFFSETS
	.align		4
        /*0068*/ 	.byte	0x04, 0x1c
        /*006a*/ 	.short	(.L_81 - .L_80)


	//   ....[0]....
.L_80:
        /*006c*/ 	.word	0x00000080


	//   ....[1]....
        /*0070*/ 	.word	0x00000460


	//----- nvinfo : EIATTR_CRS_STACK_SIZE
	.align		4
.L_81:
        /*0074*/ 	.byte	0x04, 0x1e
        /*0076*/ 	.short	(.L_83 - .L_82)
.L_82:
        /*0078*/ 	.word	0x00000000


	//----- nvinfo : EIATTR_CBANK_PARAM_SIZE
	.align		4
.L_83:
        /*007c*/ 	.byte	0x03, 0x19
        /*007e*/ 	.short	0x0020


	//----- nvinfo : EIATTR_PARAM_CBANK
	.align		4
        /*0080*/ 	.byte	0x04, 0x0a
        /*0082*/ 	.short	(.L_85 - .L_84)
	.align		4
.L_84:
        /*0084*/ 	.word	index@(.nv.constant0.silu_mul_kernel_fp32)
        /*0088*/ 	.short	0x0380
        /*008a*/ 	.short	0x0020


	//----- nvinfo : EIATTR_SW_WAR
	.align		4
.L_85:
        /*008c*/ 	.byte	0x04, 0x36
        /*008e*/ 	.short	(.L_87 - .L_86)
.L_86:
        /*0090*/ 	.word	0x00000008
.L_87:


//--------------------- .nv.info.silu_mul_kernel_fp16 --------------------------
	.section	.nv.info.silu_mul_kernel_fp16,"",@"SHT_CUDA_INFO"
	.sectionflags	@""
	.align	4


	//----- nvinfo : EIATTR_CUDA_API_VERSION
	.align		4
        /*0000*/ 	.byte	0x04, 0x37
        /*0002*/ 	.short	(.L_89 - .L_88)
.L_88:
        /*0004*/ 	.word	0x00000082


	//----- nvinfo : EIATTR_KPARAM_INFO
	.align		4
.L_89:
        /*0008*/ 	.byte	0x04, 0x17
        /*000a*/ 	.short	(.L_91 - .L_90)
.L_90:
        /*000c*/ 	.word	0x00000000
        /*0010*/ 	.short	0x0004
        /*0012*/ 	.short	0x001c
        /*0014*/ 	.byte	0x00, 0xf0, 0x11, 0x00


	//----- nvinfo : EIATTR_KPARAM_INFO
	.align		4
.L_91:
        /*0018*/ 	.byte	0x04, 0x17
        /*001a*/ 	.short	(.L_93 - .L_92)
.L_92:
        /*001c*/ 	.word	0x00000000
        /*0020*/ 	.short	0x0003
        /*0022*/ 	.short	0x0018
        /*0024*/ 	.byte	0x00, 0xf0, 0x11, 0x00


	//----- nvinfo : EIATTR_KPARAM_INFO
	.align		4
.L_93:
        /*0028*/ 	.byte	0x04, 0x17
        /*002a*/ 	.short	(.L_95 - .L_94)
.L_94:
        /*002c*/ 	.word	0x00000000
        /*0030*/ 	.short	0x0002
        /*0032*/ 	.short	0x0010
        /*0034*/ 	.byte	0x00, 0xf5, 0x21, 0x00


	//----- nvinfo : EIATTR_KPARAM_INFO
	.align		4
.L_95:
        /*0038*/ 	.byte	0x04, 0x17
        /*003a*/ 	.short	(.L_97 - .L_96)
.L_96:
        /*003c*/ 	.word	0x00000000
        /*0040*/ 	.short	0x0001
        /*0042*/ 	.short	0x0008
        /*0044*/ 	.byte	0x00, 0xf5, 0x21, 0x00


	//----- nvinfo : EIATTR_KPARAM_INFO
	.align		4
.L_97:
        /*0048*/ 	.byte	0x04, 0x17
        /*004a*/ 	.short	(.L_99 - .L_98)
.L_98:
        /*004c*/ 	.word	0x00000000
        /*0050*/ 	.short	0x0000
        /*0052*/ 	.short	0x0000
        /*0054*/ 	.byte	0x00, 0xf5, 0x21, 0x00


	//----- nvinfo : EIATTR_SPARSE_MMA_MASK
	.align		4
.L_99:
        /*0058*/ 	.byte	0x03, 0x50
        /*005a*/ 	.short	0x0000


	//----- nvinfo : EIATTR_MAXREG_COUNT
	.align		4
        /*005c*/ 	.byte	0x03, 0x1b
        /*005e*/ 	.short	0x00ff


	//----- nvinfo : EIATTR_MERCURY_ISA_VERSION
	.align		4
        /*0060*/ 	.byte	0x03, 0x5f
        /*0062*/ 	.short	0x0101


	//----- nvinfo : EIATTR_VRC_CTA_INIT_COUNT
	.align		4
        /*0064*/ 	.byte	0x02, 0x4a
	.zero		1
	.zero		1


	//----- nvinfo : EIATTR_EXIT_INSTR_OFFSETS
	.align		4
        /*0068*/ 	.byte	0x04, 0x1c
        /*006a*/ 	.short	(.L_101 - .L_100)


	//   ....[0]....
.L_100:
        /*006c*/ 	.word	0x00000080


	//   ....[1]....
        /*0070*/ 	.word	0x00000490


	//----- nvinfo : EIATTR_CRS_STACK_SIZE
	.align		4
.L_101:
        /*0074*/ 	.byte	0x04, 0x1e
        /*0076*/ 	.short	(.L_103 - .L_102)
.L_102:
        /*0078*/ 	.word	0x00000000


	//----- nvinfo : EIATTR_CBANK_PARAM_SIZE
	.align		4
.L_103:
        /*007c*/ 	.byte	0x03, 0x19
        /*007e*/ 	.short	0x0020


	//----- nvinfo : EIATTR_PARAM_CBANK
	.align		4
        /*0080*/ 	.byte	0x04, 0x0a
        /*0082*/ 	.short	(.L_105 - .L_104)
	.align		4
.L_104:
        /*0084*/ 	.word	index@(.nv.constant0.silu_mul_kernel_fp16)
        /*0088*/ 	.short	0x0380
        /*008a*/ 	.short	0x0020


	//----- nvinfo : EIATTR_SW_WAR
	.align		4
.L_105:
        /*008c*/ 	.byte	0x04, 0x36
        /*008e*/ 	.short	(.L_107 - .L_106)
.L_106:
        /*0090*/ 	.word	0x00000008
.L_107:


//--------------------- .nv.callgraph             --------------------------
	.section	.nv.callgraph,"",@"SHT_CUDA_CALLGRAPH"
	.align	4
	.sectionentsize	8
	.align		4
        /*0000*/ 	.word	0x00000000
	.align		4
        /*0004*/ 	.word	0xffffffff
	.align		4
        /*0008*/ 	.word	0x00000000
	.align		4
        /*000c*/ 	.word	0xfffffffe
	.align		4
        /*0010*/ 	.word	0x00000000
	.align		4
        /*0014*/ 	.word	0xfffffffd
	.align		4
        /*0018*/ 	.word	0x00000000
	.align		4
        /*001c*/ 	.word	0xfffffffc


//--------------------- .text.scatter_weighted_kernel_fp32 --------------------------
	.section	.text.scatter_weighted_kernel_fp32,"ax",@progbits
	.align	128
        .global         scatter_weighted_kernel_fp32
        .type           scatter_weighted_kernel_fp32,@function
        .size           scatter_weighted_kernel_fp32,(.L_x_32 - scatter_weighted_kernel_fp32)
        .other          scatter_weighted_kernel_fp32,@"STO_CUDA_ENTRY STV_DEFAULT"
scatter_weighted_kernel_fp32:
.text.scatter_weighted_kernel_fp32:
[----:B------:R-:W-:Y:S01]  /*0000*/  LDC R1, c[0x0][0x37c] ;  /* 0x0000df00ff017b82 */ /* 0x000fe20000000800 */
[----:B------:R-:W0:Y:S07]  /*0010*/  S2R R5, SR_TID.X ;  /* 0x0000000000057919 */ /* 0x000e2e0000002100 */
[----:B------:R-:W0:Y:S08]  /*0020*/  S2UR UR4, SR_CTAID.X ;  /* 0x00000000000479c3 */ /* 0x000e300000002500 */
[----:B------:R-:W0:Y:S08]  /*0030*/  LDC R0, c[0x0][0x360] ;  /* 0x0000d800ff007b82 */ /* 0x000e300000000800 */
[----:B------:R-:W1:Y:S01]  /*0040*/  LDC.64 R2, c[0x0][0x3a0] ;  /* 0x0000e800ff027b82 */ /* 0x000e620000000a00 */
[----:B0-----:R-:W-:-:S02]  /*0050*/  IMAD R0, R0, UR4, R5 ;  /* 0x0000000400007c24 */ /* 0x001fc4000f8e0205 */
[----:B-1----:R-:W-:-:S05]  /*0060*/  IMAD R5, R3, R2, RZ ;  /* 0x0000000203057224 */ /* 0x002fca00078e02ff */
[----:B------:R-:W-:-:S13]  /*0070*/  ISETP.GE.AND P0, PT, R0, R5, PT ;  /* 0x000000050000720c */ /* 0x000fda0003f06270 */
[----:B------:R-:W-:Y:S05]  /*0080*/  @P0 EXIT ;  /* 0x000000000000094d */ /* 0x000fea0003800000 */
[----:B------:R-:W-:Y:S01]  /*0090*/  IABS R10, R3 ;  /* 0x00000003000a7213 */ /* 0x000fe20000000000 */
[----:B------:R-:W0:Y:S01]  /*00a0*/  LDCU.64 UR4, c[0x0][0x358] ;  /* 0x00006b00ff0477ac */ /* 0x000e220008000a00 */
[----:B------:R-:W-:Y:S02]  /*00b0*/  IABS R8, R0 ;  /* 0x0000000000087213 */ /* 0x000fe40000000000 */
[----:B------:R-:W1:Y:S08]  /*00c0*/  I2F.RP R6, R10 ;  /* 0x0000000a00067306 */ /* 0x000e700000209400 */
[----:B-1----:R-:W1:Y:S02]  /*00d0*/  MUFU.RCP R6, R6 ;  /* 0x0000000600067308 */ /* 0x002e640000001000 */
[----:B-1----:R-:W-:-:S06]  /*00e0*/  IADD3 R4, PT, PT, R6, 0xffffffe, RZ ;  /* 0x0ffffffe06047810 */ /* 0x002fcc0007ffe0ff */
[----:B------:R1:W2:Y:S02]  /*00f0*/  F2I.FTZ.U32.TRUNC.NTZ R5, R4 ;  /* 0x0000000400057305 */ /* 0x0002a4000021f000 */
[----:B-1----:R-:W-:Y:S01]  /*0100*/  IMAD.MOV.U32 R4, RZ, RZ, RZ ;  /* 0x000000ffff047224 */ /* 0x002fe200078e00ff */
[----:B--2---:R-:W-:-:S05]  /*0110*/  IADD3 R7, PT, PT, RZ, -R5, RZ ;  /* 0x80000005ff077210 */ /* 0x004fca0007ffe0ff */
[----:B------:R-:W-:-:S04]  /*0120*/  IMAD R7, R7, R10, RZ ;  /* 0x0000000a07077224 */ /* 0x000fc800078e02ff */
[----:B------:R-:W-:Y:S01]  /*0130*/  IMAD.HI.U32 R5, R5, R7, R4 ;  /* 0x0000000705057227 */ /* 0x000fe200078e0004 */
[----:B------:R-:W-:Y:S02]  /*0140*/  MOV R7, R8 ;  /* 0x0000000800077202 */ /* 0x000fe40000000f00 */
[----:B------:R-:W-:-:S03]  /*0150*/  LOP3.LUT R4, R0, R3, RZ, 0x3c, !PT ;  /* 0x0000000300047212 */ /* 0x000fc600078e3cff */
[----:B------:R-:W-:Y:S01]  /*0160*/  IMAD.HI.U32 R8, R5, R7, RZ ;  /* 0x0000000705087227 */ /* 0x000fe200078e00ff */
[----:B------:R-:W-:-:S04]  /*0170*/  ISETP.GE.AND P1, PT, R4, RZ, PT ;  /* 0x000000ff0400720c */ /* 0x000fc80003f26270 */
[----:B------:R-:W-:-:S05]  /*0180*/  IADD3 R5, PT, PT, -R8, RZ, RZ ;  /* 0x000000ff08057210 */ /* 0x000fca0007ffe1ff */
[C---:B------:R-:W-:Y:S02]  /*0190*/  IMAD R5, R10.reuse, R5, R7 ;  /* 0x000000050a057224 */ /* 0x040fe400078e0207 */
[----:B------:R-:W1:Y:S03]  /*01a0*/  LDC.64 R6, c[0x0][0x398] ;  /* 0x0000e600ff067b82 */ /* 0x000e660000000a00 */
[----:B------:R-:W-:-:S13]  /*01b0*/  ISETP.GT.U32.AND P2, PT, R10, R5, PT ;  /* 0x000000050a00720c */ /* 0x000fda0003f44070 */
[----:B------:R-:W-:Y:S01]  /*01c0*/  @!P2 IMAD.IADD R5, R5, 0x1, -R10 ;  /* 0x000000010505a824 */ /* 0x000fe200078e0a0a */
[----:B------:R-:W-:Y:S02]  /*01d0*/  @!P2 IADD3 R8, PT, PT, R8, 0x1, RZ ;  /* 0x000000010808a810 */ /* 0x000fe40007ffe0ff */
[----:B------:R-:W-:Y:S02]  /*01e0*/  ISETP.NE.AND P2, PT, R3, RZ, PT ;  /* 0x000000ff0300720c */ /* 0x000fe40003f45270 */
[----:B------:R-:W-:Y:S02]  /*01f0*/  ISETP.GE.U32.AND P0, PT, R5, R10, PT ;  /* 0x0000000a0500720c */ /* 0x000fe40003f06070 */
[----:B------:R-:W2:Y:S11]  /*0200*/  LDC.64 R4, c[0x0][0x390] ;  /* 0x0000e400ff047b82 */ /* 0x000eb60000000a00 */
[----:B------:R-:W-:-:S05]  /*0210*/  @P0 IADD3 R8, PT, PT, R8, 0x1, RZ ;  /* 0x0000000108080810 */ /* 0x000fca0007ffe0ff */
[----:B------:R-:W-:Y:S02]  /*0220*/  IMAD.MOV.U32 R11, RZ, RZ, R8 ;  /* 0x000000ffff0b7224 */ /* 0x000fe400078e0008 */
[----:B------:R-:W3:Y:S03]  /*0230*/  LDC.64 R8, c[0x0][0x380] ;  /* 0x0000e000ff087b82 */ /* 0x000ee60000000a00 */
[----:B------:R-:W-:Y:S02]  /*0240*/  @!P1 IADD3 R11, PT, PT, -R11, RZ, RZ ;  /* 0x000000ff0b0b9210 */ /* 0x000fe40007ffe1ff */
[----:B------:R-:W-:-:S04]  /*0250*/  @!P2 LOP3.LUT R11, RZ, R3, RZ, 0x33, !PT ;  /* 0x00000003ff0ba212 */ /* 0x000fc800078e33ff */
[C---:B------:R-:W-:Y:S01]  /*0260*/  IADD3 R10, PT, PT, -R11.reuse, RZ, RZ ;  /* 0x000000ff0b0a7210 */ /* 0x040fe20007ffe1ff */
[----:B--2---:R-:W-:-:S04]  /*0270*/  IMAD.WIDE R4, R11, 0x4, R4 ;  /* 0x000000040b047825 */ /* 0x004fc800078e0204 */
[----:B------:R-:W-:Y:S02]  /*0280*/  IMAD R0, R3, R10, R0 ;  /* 0x0000000a03007224 */ /* 0x000fe400078e0200 */
[----:B-1----:R-:W-:Y:S01]  /*0290*/  IMAD.WIDE R6, R11, 0x4, R6 ;  /* 0x000000040b067825 */ /* 0x002fe200078e0206 */
[----:B0-----:R-:W2:Y:S03]  /*02a0*/  LDG.E R4, desc[UR4][R4.64] ;  /* 0x0000000404047981 */ /* 0x001ea6000c1e1900 */
[----:B------:R-:W-:Y:S02]  /*02b0*/  IMAD R13, R0, R2, R11 ;  /* 0x00000002000d7224 */ /* 0x000fe400078e020b */
[----:B------:R-:W4:Y:S01]  /*02c0*/  LDG.E R6, desc[UR4][R6.64] ;  /* 0x0000000406067981 */ /* 0x000f22000c1e1900 */
[----:B------:R-:W0:Y:S01]  /*02d0*/  LDC.64 R10, c[0x0][0x388] ;  /* 0x0000e200ff0a7b82 */ /* 0x000e220000000a00 */
[----:B---3--:R-:W-:-:S06]  /*02e0*/  IMAD.WIDE R8, R13, 0x4, R8 ;  /* 0x000000040d087825 */ /* 0x008fcc00078e0208 */
[----:B------:R-:W4:Y:S01]  /*02f0*/  LDG.E R9, desc[UR4][R8.64] ;  /* 0x0000000408097981 */ /* 0x000f22000c1e1900 */
[----:B--2---:R-:W-:-:S04]  /*0300*/  IMAD R3, R4, R3, R0 ;  /* 0x0000000304037224 */ /* 0x004fc800078e0200 */
[----:B0-----:R-:W-:-:S04]  /*0310*/  IMAD.WIDE R2, R3, 0x4, R10 ;  /* 0x0000000403027825 */ /* 0x001fc800078e020a */
[----:B----4-:R-:W-:-:S05]  /*0320*/  FMUL R11, R6, R9 ;  /* 0x00000009060b7220 */ /* 0x010fca0000400000 */
[----:B------:R-:W-:Y:S01]  /*0330*/  REDG.E.ADD.F32.FTZ.RN.STRONG.GPU desc[UR4][R2.64], R11 ;  /* 0x0000000b020079a6 */ /* 0x000fe2000c12f304 */
[----:B------:R-:W-:Y:S05]  /*0340*/  EXIT ;  /* 0x000000000000794d */ /* 0x000fea0003800000 */
.L_x_0:
[----:B------:R-:W-:-:S00]  /*0350*/  BRA `(.L_x_0) ;  /* 0xfffffffc00fc7947 */ /* 0x000fc0000383ffff */
[----:B------:R-:W-:-:S00]  /*0360*/  NOP ;  /* 0x0000000000007918 */ /* 0x000fc00000000000 */
        /* <DEDUP_REMOVED lines=9> */
.L_x_32:


//--------------------- .text.scatter_weighted_kernel_fp16 --------------------------
	.section	.text.scatter_weighted_kernel_fp16,"ax",@progbits
	.align	128
        .global         scatter_weighted_kernel_fp16
        .type           scatter_weighted_kernel_fp16,@function
        .size           scatter_weighted_kernel_fp16,(.L_x_33 - scatter_weighted_kernel_fp16)
        .other          scatter_weighted_kernel_fp16,@"STO_CUDA_ENTRY STV_DEFAULT"
scatter_weighted_kernel_fp16:
.text.scatter_weighted_kernel_fp16:
        /* <DEDUP_REMOVED lines=16> */
[----:B-1----:R-:W-:Y:S01]  /*0100*/  HFMA2 R4, -RZ, RZ, 0, 0 ;  /* 0x00000000ff047431 */ /* 0x002fe200000001ff */
[----:B--2---:R-:W-:-:S05]  /*0110*/  IADD3 R7, PT, PT, RZ, -R5, RZ ;  /* 0x80000005ff077210 */ /* 0x004fca0007ffe0ff */
[----:B------:R-:W-:-:S04]  /*0120*/  IMAD R7, R7, R8, RZ ;  /* 0x0000000807077224 */ /* 0x000fc800078e02ff */
[----:B------:R-:W-:Y:S01]  /*0130*/  IMAD.HI.U32 R5, R5, R7, R4 ;  /* 0x0000000705057227 */ /* 0x000fe200078e0004 */
[----:B------:R-:W-:-:S04]  /*0140*/  LOP3.LUT R4, R0, R3, RZ, 0x3c, !PT ;  /* 0x0000000300047212 */ /* 0x000fc800078e3cff */
[----:B------:R-:W-:Y:S01]  /*0150*/  ISETP.GE.AND P1, PT, R4, RZ, PT ;  /* 0x000000ff0400720c */ /* 0x000fe20003f26270 */
[----:B------:R-:W-:-:S05]  /*0160*/  IMAD.HI.U32 R7, R5, R9, RZ ;  /* 0x0000000905077227 */ /* 0x000fca00078e00ff */
[----:B------:R-:W-:-:S05]  /*0170*/  IADD3 R5, PT, PT, -R7, RZ, RZ ;  /* 0x000000ff07057210 */ /* 0x000fca0007ffe1ff */
[----:B------:R-:W-:-:S05]  /*0180*/  IMAD R5, R8, R5, R9 ;  /* 0x0000000508057224 */ /* 0x000fca00078e0209 */
[----:B------:R-:W-:-:S13]  /*0190*/  ISETP.GT.U32.AND P2, PT, R8, R5, PT ;  /* 0x000000050800720c */ /* 0x000fda0003f44070 */
[----:B------:R-:W-:Y:S01]  /*01a0*/  @!P2 IMAD.IADD R5, R5, 0x1, -R8 ;  /* 0x000000010505a824 */ /* 0x000fe200078e0a08 */
[----:B------:R-:W-:Y:S02]  /*01b0*/  @!P2 IADD3 R7, PT, PT, R7, 0x1, RZ ;  /* 0x000000010707a810 */ /* 0x000fe40007ffe0ff */
[----:B------:R-:W-:Y:S02]  /*01c0*/  ISETP.NE.AND P2, PT, R3, RZ, PT ;  /* 0x000000ff0300720c */ /* 0x000fe40003f45270 */
[----:B------:R-:W-:Y:S02]  /*01d0*/  ISETP.GE.U32.AND P0, PT, R5, R8, PT ;  /* 0x000000080500720c */ /* 0x000fe40003f06070 */
[----:B------:R-:W1:Y:S08]  /*01e0*/  LDC.64 R8, c[0x0][0x380] ;  /* 0x0000e000ff087b82 */ /* 0x000e700000000a00 */
[----:B------:R-:W2:Y:S03]  /*01f0*/  LDC.64 R4, c[0x0][0x390] ;  /* 0x0000e400ff047b82 */ /* 0x000ea60000000a00 */
[----:B------:R-:W-:-:S05]  /*0200*/  @P0 IADD3 R7, PT, PT, R7, 0x1, RZ ;  /* 0x0000000107070810 */ /* 0x000fca0007ffe0ff */
[----:B------:R-:W-:Y:S02]  /*0210*/  IMAD.MOV.U32 R11, RZ, RZ, R7 ;  /* 0x000000ffff0b7224 */ /* 0x000fe400078e0007 */
[----:B------:R-:W3:Y:S03]  /*0220*/  LDC.64 R6, c[0x0][0x398] ;  /* 0x0000e600ff067b82 */ /* 0x000ee60000000a00 */
[----:B------:R-:W-:Y:S02]  /*0230*/  @!P1 IADD3 R11, PT, PT, -R11, RZ, RZ ;  /* 0x000000ff0b0b9210 */ /* 0x000fe40007ffe1ff */
[----:B------:R-:W-:-:S04]  /*0240*/  @!P2 LOP3.LUT R11, RZ, R3, RZ, 0x33, !PT ;  /* 0x00000003ff0ba212 */ /* 0x000fc800078e33ff */
[----:B------:R-:W-:-:S05]  /*0250*/  IADD3 R10, PT, PT, -R11, RZ, RZ ;  /* 0x000000ff0b0a7210 */ /* 0x000fca0007ffe1ff */
[----:B------:R-:W-:Y:S02]  /*0260*/  IMAD R0, R3, R10, R0 ;  /* 0x0000000a03007224 */ /* 0x000fe400078e0200 */
[----:B--2---:R-:W-:-:S04]  /*0270*/  IMAD.WIDE R4, R11, 0x4, R4 ;  /* 0x000000040b047825 */ /* 0x004fc800078e0204 */
[----:B------:R-:W-:Y:S02]  /*0280*/  IMAD R13, R0, R2, R11 ;  /* 0x00000002000d7224 */ /* 0x000fe400078e020b */
[----:B0-----:R-:W2:Y:S02]  /*0290*/  LDG.E R4, desc[UR4][R4.64] ;  /* 0x0000000404047981 */ /* 0x001ea4000c1e1900 */
[----:B-1----:R-:W-:-:S04]  /*02a0*/  IMAD.WIDE R8, R13, 0x2, R8 ;  /* 0x000000020d087825 */ /* 0x002fc800078e0208 */
[----:B---3--:R-:W-:Y:S02]  /*02b0*/  IMAD.WIDE R6, R11, 0x4, R6 ;  /* 0x000000040b067825 */ /* 0x008fe400078e0206 */
[----:B------:R-:W3:Y:S01]  /*02c0*/  LDG.E.U16 R8, desc[UR4][R8.64] ;  /* 0x0000000408087981 */ /* 0x000ee2000c1e1500 */
[----:B------:R-:W0:Y:S03]  /*02d0*/  LDC.64 R10, c[0x0][0x388] ;  /* 0x0000e200ff0a7b82 */ /* 0x000e260000000a00 */
[----:B------:R-:W4:Y:S01]  /*02e0*/  LDG.E R6, desc[UR4][R6.64] ;  /* 0x0000000406067981 */ /* 0x000f22000c1e1900 */
[----:B--2---:R-:W-:Y:S02]  /*02f0*/  IMAD R3, R4, R3, R0 ;  /* 0x0000000304037224 */ /* 0x004fe400078e0200 */
[----:B---3--:R-:W-:Y:S02]  /*0300*/  HADD2.F32 R13, -RZ, R8.H0_H0 ;  /* 0x20000008ff0d7230 */ /* 0x008fe40000004100 */
[----:B0-----:R-:W-:-:S04]  /*0310*/  IMAD.WIDE R2, R3, 0x2, R10 ;  /* 0x0000000203027825 */ /* 0x001fc800078e020a */
[----:B----4-:R-:W-:-:S05]  /*0320*/  FMUL R13, R6, R13 ;  /* 0x0000000d060d7220 */ /* 0x010fca0000400000 */
[----:B------:R-:W-:Y:S01]  /*0330*/  REDG.E.ADD.F32.FTZ.RN.STRONG.GPU desc[UR4][R2.64], R13 ;  /* 0x0000000d020079a6 */ /* 0x000fe2000c12f304 */
[----:B------:R-:W-:Y:S05]  /*0340*/  EXIT ;  /* 0x000000000000794d */ /* 0x000fea0003800000 */
.L_x_1:
        /* <DEDUP_REMOVED lines=11> */
.L_x_33:


//--------------------- .text.silu_mul_kernel_fp32 --------------------------
	.section	.text.silu_mul_kernel_fp32,"ax",@progbits
	.align	128
        .global         silu_mul_kernel_fp32
        .type           silu_mul_kernel_fp32,@function
        .size           silu_mul_kernel_fp32,(.L_x_30 - silu_mul_kernel_fp32)
        .other          silu_mul_kernel_fp32,@"STO_CUDA_ENTRY STV_DEFAULT"
silu_mul_kernel_fp32:
.text.silu_mul_kernel_fp32:
        /* <DEDUP_REMOVED lines=10> */
[----:B------:R-:W0:Y:S03]  /*00a0*/  LDCU.64 UR4, c[0x0][0x358] ;  /* 0x00006b00ff0477ac */ /* 0x000e260008000a00 */
[----:B------:R-:W1:Y:S08]  /*00b0*/  I2F.RP R0, R3 ;  /* 0x0000000300007306 */ /* 0x000e700000209400 */
[----:B-1----:R-:W1:Y:S02]  /*00c0*/  MUFU.RCP R0, R0 ;  /* 0x0000000000007308 */ /* 0x002e640000001000 */
[----:B-1----:R-:W-:-:S06]  /*00d0*/  VIADD R6, R0, 0xffffffe ;  /* 0x0ffffffe00067836 */ /* 0x002fcc0000000000 */
[----:B------:R1:W2:Y:S02]  /*00e0*/  F2I.FTZ.U32.TRUNC.NTZ R7, R6 ;  /* 0x0000000600077305 */ /* 0x0002a4000021f000 */
[----:B-1----:R-:W-:Y:S02]  /*00f0*/  IMAD.MOV.U32 R6, RZ, RZ, RZ ;  /* 0x000000ffff067224 */ /* 0x002fe400078e00ff */
[----:B--2---:R-:W-:-:S04]  /*0100*/  IMAD.MOV R8, RZ, RZ, -R7 ;  /* 0x000000ffff087224 */ /* 0x004fc800078e0a07 */
[----:B------:R-:W-:Y:S01]  /*0110*/  IMAD R9, R8, R3, RZ ;  /* 0x0000000308097224 */ /* 0x000fe200078e02ff */
[----:B------:R-:W-:-:S03]  /*0120*/  IABS R8, R2 ;  /* 0x0000000200087213 */ /* 0x000fc60000000000 */
[----:B------:R-:W-:-:S06]  /*0130*/  IMAD.HI.U32 R7, R7, R9, R6 ;  /* 0x0000000907077227 */ /* 0x000fcc00078e0006 */
[----:B------:R-:W-:-:S04]  /*0140*/  IMAD.HI.U32 R7, R7, R8, RZ ;  /* 0x0000000807077227 */ /* 0x000fc800078e00ff */
[----:B------:R-:W-:-:S04]  /*0150*/  IMAD.MOV R0, RZ, RZ, -R7 ;  /* 0x000000ffff007224 */ /* 0x000fc800078e0a07 */
[----:B------:R-:W-:-:S05]  /*0160*/  IMAD R0, R3, R0, R8 ;  /* 0x0000000003007224 */ /* 0x000fca00078e0208 */
[----:B------:R-:W-:-:S13]  /*0170*/  ISETP.GT.U32.AND P2, PT, R3, R0, PT ;  /* 0x000000000300720c */ /* 0x000fda0003f44070 */
[-C--:B------:R-:W-:Y:S01]  /*0180*/  @!P2 IADD3 R0, PT, PT, R0, -R3.reuse, RZ ;  /* 0x800000030000a210 */ /* 0x080fe20007ffe0ff */
[----:B------:R-:W-:Y:S01]  /*0190*/  @!P2 VIADD R7, R7, 0x1 ;  /* 0x000000010707a836 */ /* 0x000fe20000000000 */
[----:B------:R-:W-:Y:S02]  /*01a0*/  ISETP.NE.AND P2, PT, R5, RZ, PT ;  /* 0x000000ff0500720c */ /* 0x000fe40003f45270 */
[----:B------:R-:W-:Y:S02]  /*01b0*/  ISETP.GE.U32.AND P0, PT, R0, R3, PT ;  /* 0x000000030000720c */ /* 0x000fe40003f06070 */
[----:B------:R-:W-:-:S04]  /*01c0*/  LOP3.LUT R0, R2, R5, RZ, 0x3c, !PT ;  /* 0x0000000502007212 */ /* 0x000fc800078e3cff */
[----:B------:R-:W-:-:S07]  /*01d0*/  ISETP.GE.AND P1, PT, R0, RZ, PT ;  /* 0x000000ff0000720c */ /* 0x000fce0003f26270 */
[----:B------:R-:W-:-:S04]  /*01e0*/  @P0 VIADD R7, R7, 0x1 ;  /* 0x0000000107070836 */ /* 0x000fc80000000000 */
[----:B------:R-:W-:Y:S02]  /*01f0*/  IMAD.MOV.U32 R3, RZ, RZ, R7 ;  /* 0x000000ffff037224 */ /* 0x000fe400078e0007 */
[----:B------:R-:W1:Y:S02]  /*0200*/  LDC.64 R6, c[0x0][0x380] ;  /* 0x0000e000ff067b82 */ /* 0x000e640000000a00 */
[----:B------:R-:W-:Y:S01]  /*0210*/  @!P1 IMAD.MOV R3, RZ, RZ, -R3 ;  /* 0x000000ffff039224 */ /* 0x000fe200078e0a03 */
[----:B------:R-:W-:-:S04]  /*0220*/  @!P2 LOP3.LUT R3, RZ, R5, RZ, 0x33, !PT ;  /* 0x00000005ff03a212 */ /* 0x000fc800078e33ff */
[----:B------:R-:W-:-:S05]  /*0230*/  IADD3 R0, PT, PT, -R3, RZ, RZ ;  /* 0x000000ff03007210 */ /* 0x000fca0007ffe1ff */
[----:B------:R-:W-:-:S04]  /*0240*/  IMAD R5, R5, R0, R2 ;  /* 0x0000000005057224 */ /* 0x000fc800078e0202 */
[----:B------:R-:W-:Y:S02]  /*0250*/  IMAD R3, R5, R4, R3 ;  /* 0x0000000405037224 */ /* 0x000fe400078e0203 */
[----:B------:R-:W2:Y:S02]  /*0260*/  LDC.64 R4, c[0x0][0x388] ;  /* 0x0000e200ff047b82 */ /* 0x000ea40000000a00 */
[----:B-1----:R-:W-:-:S05]  /*0270*/  IMAD.WIDE R6, R3, 0x4, R6 ;  /* 0x0000000403067825 */ /* 0x002fca00078e0206 */
[----:B0-----:R-:W3:Y:S01]  /*0280*/  LDG.E R0, desc[UR4][R6.64] ;  /* 0x0000000406007981 */ /* 0x001ee2000c1e1900 */
[----:B------:R-:W-:Y:S02]  /*0290*/  IMAD.MOV.U32 R8, RZ, RZ, 0x437c0000 ;  /* 0x437c0000ff087424 */ /* 0x000fe400078e00ff */
[----:B--2---:R-:W-:-:S04]  /*02a0*/  IMAD.WIDE R4, R3, 0x4, R4 ;  /* 0x0000000403047825 */ /* 0x004fc800078e0204 */
[----:B------:R-:W-:Y:S02]  /*02b0*/  IMAD.MOV.U32 R3, RZ, RZ, 0x3bbb989d ;  /* 0x3bbb989dff037424 */ /* 0x000fe400078e00ff */
[----:B------:R0:W5:Y:S01]  /*02c0*/  LDG.E R4, desc[UR4][R4.64] ;  /* 0x0000000404047981 */ /* 0x000162000c1e1900 */
[----:B------:R-:W-:Y:S01]  /*02d0*/  BSSY.RECONVERGENT B0, `(.L_x_2) ;  /* 0x0000014000007945 */ /* 0x000fe20003800200 */
[----:B---3--:R-:W-:-:S04]  /*02e0*/  FFMA.SAT R3, R0, -R3, 0.5 ;  /* 0x3f00000000037423 */ /* 0x008fc80000002803 */
[----:B------:R-:W-:-:S04]  /*02f0*/  FFMA.RM R3, R3, R8, 12582913 ;  /* 0x4b40000103037423 */ /* 0x000fc80000004008 */
[C---:B------:R-:W-:Y:S01]  /*0300*/  FADD R9, R3.reuse, -12583039 ;  /* 0xcb40007f03097421 */ /* 0x040fe20000000000 */
[----:B------:R-:W-:-:S03]  /*0310*/  IMAD.SHL.U32 R3, R3, 0x800000, RZ ;  /* 0x0080000003037824 */ /* 0x000fc600078e00ff */
[----:B------:R-:W-:-:S04]  /*0320*/  FFMA R9, R0, -1.4426950216293334961, -R9 ;  /* 0xbfb8aa3b00097823 */ /* 0x000fc80000000809 */
[----:B------:R-:W-:-:S04]  /*0330*/  FFMA R9, R0, -1.925963033500011079e-08, R9 ;  /* 0xb2a5706000097823 */ /* 0x000fc80000000009 */
[----:B------:R-:W1:Y:S02]  /*0340*/  MUFU.EX2 R6, R9 ;  /* 0x0000000900067308 */ /* 0x000e640000000800 */
[----:B-1----:R-:W-:-:S06]  /*0350*/  FFMA R8, R3, R6, 1 ;  /* 0x3f80000003087423 */ /* 0x002fcc0000000006 */
[----:B------:R-:W1:Y:S08]  /*0360*/  MUFU.RCP R3, R8 ;  /* 0x0000000800037308 */ /* 0x000e700000001000 */
[----:B------:R-:W2:Y:S01]  /*0370*/  FCHK P0, R0, R8 ;  /* 0x0000000800007302 */ /* 0x000ea20000000000 */
[----:B-1----:R-:W-:-:S04]  /*0380*/  FFMA R6, -R8, R3, 1 ;  /* 0x3f80000008067423 */ /* 0x002fc80000000103 */
[----:B------:R-:W-:-:S04]  /*0390*/  FFMA R3, R3, R6, R3 ;  /* 0x0000000603037223 */ /* 0x000fc80000000003 */
[----:B------:R-:W-:-:S04]  /*03a0*/  FFMA R6, R0, R3, RZ ;  /* 0x0000000300067223 */ /* 0x000fc800000000ff */
[----:B0-----:R-:W-:-:S04]  /*03b0*/  FFMA R5, -R8, R6, R0 ;  /* 0x0000000608057223 */ /* 0x001fc80000000100 */
[----:B------:R-:W-:Y:S01]  /*03c0*/  FFMA R3, R3, R5, R6 ;  /* 0x0000000503037223 */ /* 0x000fe20000000006 */
[----:B--2---:R-:W-:Y:S06]  /*03d0*/  @!P0 BRA `(.L_x_3) ;  /* 0x00000000000c8947 */ /* 0x004fec0003800000 */
[----:B------:R-:W-:-:S07]  /*03e0*/  MOV R6, 0x400 ;  /* 0x0000040000067802 */ /* 0x000fce0000000f00 */
[----:B-----5:R-:W-:Y:S05]  /*03f0*/  CALL.REL.NOINC `($__internal_0_$__cuda_sm3x_div_rn_noftz_f32_slowpath) ;  /* 0x00000000001c7944 */ /* 0x020fea0003c00000 */
[----:B------:R-:W-:-:S07]  /*0400*/  MOV R3, R0 ;  /* 0x0000000000037202 */ /* 0x000fce0000000f00 */
.L_x_3:
[----:B------:R-:W-:Y:S05]  /*0410*/  BSYNC.RECONVERGENT B0 ;  /* 0x0000000000007941 */ /* 0x000fea0003800200 */
.L_x_2:
[----:B------:R-:W0:Y:S01]  /*0420*/  LDC.64 R6, c[0x0][0x390] ;  /* 0x0000e400ff067b82 */ /* 0x000e220000000a00 */
[----:B-----5:R-:W-:Y:S01]  /*0430*/  FMUL R5, R4, R3 ;  /* 0x0000000304057220 */ /* 0x020fe20000400000 */
[----:B0-----:R-:W-:-:S05]  /*0440*/  IMAD.WIDE R2, R2, 0x4, R6 ;  /* 0x0000000402027825 */ /* 0x001fca00078e0206 */
[----:B------:R-:W-:Y:S01]  /*0450*/  STG.E desc[UR4][R2.64], R5 ;  /* 0x0000000502007986 */ /* 0x000fe2000c101904 */
[----:B------:R-:W-:Y:S05]  /*0460*/  EXIT ;  /* 0x000000000000794d */ /* 0x000fea0003800000 */
        .weak           $__internal_0_$__cuda_sm3x_div_rn_noftz_f32_slowpath
        .type           $__internal_0_$__cuda_sm3x_div_rn_noftz_f32_slowpath,@function
        .size           $__internal_0_$__cuda_sm3x_div_rn_noftz_f32_slowpath,(.L_x_30 - $__internal_0_$__cuda_sm3x_div_rn_noftz_f32_slowpath)
$__internal_0_$__cuda_sm3x_div_rn_noftz_f32_slowpath:
[----:B------:R-:W-:Y:S01]  /*0470*/  SHF.R.U32.HI R5, RZ, 0x17, R8 ;  /* 0x00000017ff057819 */ /* 0x000fe20000011608 */
[----:B------:R-:W-:Y:S01]  /*0480*/  BSSY.RECONVERGENT B1, `(.L_x_4) ;  /* 0x0000064000017945 */ /* 0x000fe20003800200 */
[--C-:B------:R-:W-:Y:S02]  /*0490*/  SHF.R.U32.HI R3, RZ, 0x17, R0.reuse ;  /* 0x00000017ff037819 */ /* 0x100fe40000011600 */
[----:B------:R-:W-:Y:S01]  /*04a0*/  LOP3.LUT R13, R5, 0xff, RZ, 0xc0, !PT ;  /* 0x000000ff050d7812 */ /* 0x000fe200078ec0ff */
[----:B------:R-:W-:Y:S01]  /*04b0*/  IMAD.MOV.U32 R5, RZ, RZ, R0 ;  /* 0x000000ffff057224 */ /* 0x000fe200078e0000 */
[----:B------:R-:W-:-:S03]  /*04c0*/  LOP3.LUT R10, R3, 0xff, RZ, 0xc0, !PT ;  /* 0x000000ff030a7812 */ /* 0x000fc600078ec0ff */
[----:B------:R-:W-:Y:S02]  /*04d0*/  VIADD R11, R13, 0xffffffff ;  /* 0xffffffff0d0b7836 */ /* 0x000fe40000000000 */
[----:B------:R-:W-:-:S03]  /*04e0*/  VIADD R9, R10, 0xffffffff ;  /* 0xffffffff0a097836 */ /* 0x000fc60000000000 */
[----:B------:R-:W-:-:S04]  /*04f0*/  ISETP.GT.U32.AND P0, PT, R11, 0xfd, PT ;  /* 0x000000fd0b00780c */ /* 0x000fc80003f04070 */
[----:B------:R-:W-:-:S13]  /*0500*/  ISETP.GT.U32.OR P0, PT, R9, 0xfd, P0 ;  /* 0x000000fd0900780c */ /* 0x000fda0000704470 */
[----:B------:R-:W-:Y:S01]  /*0510*/  @!P0 MOV R7, RZ ;  /* 0x000000ff00078202 */ /* 0x000fe20000000f00 */
[----:B------:R-:W-:Y:S06]  /*0520*/  @!P0 BRA `(.L_x_5) ;  /* 0x0000000000608947 */ /* 0x000fec0003800000 */
[----:B------:R-:W-:Y:S01]  /*0530*/  FSETP.GTU.FTZ.AND P0, PT, |R0|, +INF , PT ;  /* 0x7f8000000000780b */ /* 0x000fe20003f1c200 */
[----:B------:R-:W-:Y:S01]  /*0540*/  IMAD.MOV.U32 R3, RZ, RZ, R8 ;  /* 0x000000ffff037224 */ /* 0x000fe200078e0008 */
[----:B------:R-:W-:-:S04]  /*0550*/  FSETP.GTU.FTZ.AND P1, PT, |R8|, +INF , PT ;  /* 0x7f8000000800780b */ /* 0x000fc80003f3c200 */
[----:B------:R-:W-:-:S13]  /*0560*/  PLOP3.LUT P0, PT, P0, P1, PT, 0xf8, 0x8f ;  /* 0x00000000008f781c */ /* 0x000fda0000703f70 */
[----:B------:R-:W-:Y:S05]  /*0570*/  @P0 BRA `(.L_x_6) ;  /* 0x00000004004c0947 */ /* 0x000fea0003800000 */
[----:B------:R-:W-:-:S13]  /*0580*/  LOP3.LUT P0, RZ, R8, 0x7fffffff, R5, 0xc8, !PT ;  /* 0x7fffffff08ff7812 */ /* 0x000fda000780c805 */
[----:B------:R-:W-:Y:S05]  /*0590*/  @!P0 BRA `(.L_x_7) ;  /* 0x00000004003c8947 */ /* 0x000fea0003800000 */
[C---:B------:R-:W-:Y:S02]  /*05a0*/  FSETP.NEU.FTZ.AND P2, PT, |R0|.reuse, +INF , PT ;  /* 0x7f8000000000780b */ /* 0x040fe40003f5d200 */
[----:B------:R-:W-:Y:S02]  /*05b0*/  FSETP.NEU.FTZ.AND P1, PT, |R3|, +INF , PT ;  /* 0x7f8000000300780b */ /* 0x000fe40003f3d200 */
[----:B------:R-:W-:-:S11]  /*05c0*/  FSETP.NEU.FTZ.AND P0, PT, |R0|, +INF , PT ;  /* 0x7f8000000000780b */ /* 0x000fd60003f1d200 */
[----:B------:R-:W-:Y:S05]  /*05d0*/  @!P1 BRA !P2, `(.L_x_7) ;  /* 0x00000004002c9947 */ /* 0x000fea0005000000 */
[----:B------:R-:W-:-:S04]  /*05e0*/  LOP3.LUT P2, RZ, R5, 0x7fffffff, RZ, 0xc0, !PT ;  /* 0x7fffffff05ff7812 */ /* 0x000fc8000784c0ff */
[----:B------:R-:W-:-:S13]  /*05f0*/  PLOP3.LUT P1, PT, P1, P2, PT, 0x2f, 0xf2 ;  /* 0x0000000000f2781c */ /* 0x000fda0000f24577 */
[----:B------:R-:W-:Y:S05]  /*0600*/  @P1 BRA `(.L_x_8) ;  /* 0x0000000400181947 */ /* 0x000fea0003800000 */
[----:B------:R-:W-:-:S04]  /*0610*/  LOP3.LUT P1, RZ, R8, 0x7fffffff, RZ, 0xc0, !PT ;  /* 0x7fffffff08ff7812 */ /* 0x000fc8000782c0ff */
[----:B------:R-:W-:-:S13]  /*0620*/  PLOP3.LUT P0, PT, P0, P1, PT, 0x2f, 0xf2 ;  /* 0x0000000000f2781c */ /* 0x000fda0000702577 */
[----:B------:R-:W-:Y:S05]  /*0630*/  @P0 BRA `(.L_x_9) ;  /* 0x0000000400000947 */ /* 0x000fea0003800000 */
[----:B------:R-:W-:Y:S02]  /*0640*/  ISETP.GE.AND P0, PT, R9, RZ, PT ;  /* 0x000000ff0900720c */ /* 0x000fe40003f06270 */
[----:B------:R-:W-:-:S11]  /*0650*/  ISETP.GE.AND P1, PT, R11, RZ, PT ;  /* 0x000000ff0b00720c */ /* 0x000fd60003f26270 */
[----:B------:R-:W-:Y:S02]  /*0660*/  @P0 IMAD.MOV.U32 R7, RZ, RZ, RZ ;  /* 0x000000ffff070224 */ /* 0x000fe400078e00ff */
[----:B------:R-:W-:Y:S01]  /*0670*/  @!P0 FFMA R5, R0, 1.84467440737095516160e+19, RZ ;  /* 0x5f80000000058823 */ /* 0x000fe200000000ff */
[----:B------:R-:W-:Y:S02]  /*0680*/  @!P0 IMAD.MOV.U32 R7, RZ, RZ, -0x40 ;  /* 0xffffffc0ff078424 */ /* 0x000fe400078e00ff */
[----:B------:R-:W-:-:S03]  /*0690*/  @!P1 FFMA R8, R3, 1.84467440737095516160e+19, RZ ;  /* 0x5f80000003089823 */ /* 0x000fc600000000ff */
[----:B------:R-:W-:-:S07]  /*06a0*/  @!P1 IADD3 R7, PT, PT, R7, 0x40, RZ ;  /* 0x0000004007079810 */ /* 0x000fce0007ffe0ff */
.L_x_5:
[----:B------:R-:W-:Y:S01]  /*06b0*/  LEA R3, R13, 0xc0800000, 0x17 ;  /* 0xc08000000d037811 */ /* 0x000fe200078eb8ff */
[----:B------:R-:W-:Y:S04]  /*06c0*/  BSSY.RECONVERGENT B2, `(.L_x_10) ;  /* 0x0000036000027945 */ /* 0x000fe80003800200 */
[----:B------:R-:W-:Y:S02]  /*06d0*/  IMAD.IADD R3, R8, 0x1, -R3 ;  /* 0x0000000108037824 */ /* 0x000fe400078e0a03 */
[----:B------:R-:W-:Y:S02]  /*06e0*/  VIADD R8, R10, 0xffffff81 ;  /* 0xffffff810a087836 */ /* 0x000fe40000000000 */
[----:B------:R-:W0:Y:S01]  /*06f0*/  MUFU.RCP R9, R3 ;  /* 0x0000000300097308 */ /* 0x000e220000001000 */
[----:B------:R-:W-:Y:S01]  /*0700*/  FADD.FTZ R11, -R3, -RZ ;  /* 0x800000ff030b7221 */ /* 0x000fe20000010100 */
[C---:B------:R-:W-:Y:S01]  /*0710*/  IMAD R0, R8.reuse, -0x800000, R5 ;  /* 0xff80000008007824 */ /* 0x040fe200078e0205 */
[----:B------:R-:W-:-:S05]  /*0720*/  IADD3 R8, PT, PT, R8, 0x7f, -R13 ;  /* 0x0000007f08087810 */ /* 0x000fca0007ffe80d */
[----:B------:R-:W-:Y:S02]  /*0730*/  IMAD.IADD R8, R8, 0x1, R7 ;  /* 0x0000000108087824 */ /* 0x000fe400078e0207 */
[----:B0-----:R-:W-:-:S04]  /*0740*/  FFMA R10, R9, R11, 1 ;  /* 0x3f800000090a7423 */ /* 0x001fc8000000000b */
[----:B------:R-:W-:-:S04]  /*0750*/  FFMA R12, R9, R10, R9 ;  /* 0x0000000a090c7223 */ /* 0x000fc80000000009 */
[----:B------:R-:W-:-:S04]  /*0760*/  FFMA R5, R0, R12, RZ ;  /* 0x0000000c00057223 */ /* 0x000fc800000000ff */
[----:B------:R-:W-:-:S04]  /*0770*/  FFMA R10, R11, R5, R0 ;  /* 0x000000050b0a7223 */ /* 0x000fc80000000000 */
[----:B------:R-:W-:-:S04]  /*0780*/  FFMA R9, R12, R10, R5 ;  /* 0x0000000a0c097223 */ /* 0x000fc80000000005 */
[----:B------:R-:W-:-:S04]  /*0790*/  FFMA R10, R11, R9, R0 ;  /* 0x000000090b0a7223 */ /* 0x000fc80000000000 */
[----:B------:R-:W-:-:S05]  /*07a0*/  FFMA R0, R12, R10, R9 ;  /* 0x0000000a0c007223 */ /* 0x000fca0000000009 */
[----:B------:R-:W-:-:S04]  /*07b0*/  SHF.R.U32.HI R3, RZ, 0x17, R0 ;  /* 0x00000017ff037819 */ /* 0x000fc80000011600 */
[----:B------:R-:W-:-:S04]  /*07c0*/  LOP3.LUT R3, R3, 0xff, RZ, 0xc0, !PT ;  /* 0x000000ff03037812 */ /* 0x000fc800078ec0ff */
[----:B------:R-:W-:-:S05]  /*07d0*/  IADD3 R7, PT, PT, R3, R8, RZ ;  /* 0x0000000803077210 */ /* 0x000fca0007ffe0ff */
[----:B------:R-:W-:-:S05]  /*07e0*/  VIADD R3, R7, 0xffffffff ;  /* 0xffffffff07037836 */ /* 0x000fca0000000000 */
[----:B------:R-:W-:-:S13]  /*07f0*/  ISETP.GE.U32.AND P0, PT, R3, 0xfe, PT ;  /* 0x000000fe0300780c */ /* 0x000fda0003f06070 */
[----:B------:R-:W-:Y:S05]  /*0800*/  @!P0 BRA `(.L_x_11) ;  /* 0x0000000000808947 */ /* 0x000fea0003800000 */
[----:B------:R-:W-:-:S13]  /*0810*/  ISETP.GT.AND P0, PT, R7, 0xfe, PT ;  /* 0x000000fe0700780c */ /* 0x000fda0003f04270 */
[----:B------:R-:W-:Y:S05]  /*0820*/  @P0 BRA `(.L_x_12) ;  /* 0x00000000006c0947 */ /* 0x000fea0003800000 */
[----:B------:R-:W-:-:S13]  /*0830*/  ISETP.GE.AND P0, PT, R7, 0x1, PT ;  /* 0x000000010700780c */ /* 0x000fda0003f06270 */
[----:B------:R-:W-:Y:S05]  /*0840*/  @P0 BRA `(.L_x_13) ;  /* 0x0000000000740947 */ /* 0x000fea0003800000 */
[----:B------:R-:W-:Y:S02]  /*0850*/  ISETP.GE.AND P0, PT, R7, -0x18, PT ;  /* 0xffffffe80700780c */ /* 0x000fe40003f06270 */
[----:B------:R-:W-:-:S11]  /*0860*/  LOP3.LUT R0, R0, 0x80000000, RZ, 0xc0, !PT ;  /* 0x8000000000007812 */ /* 0x000fd600078ec0ff */
[----:B------:R-:W-:Y:S05]  /*0870*/  @!P0 BRA `(.L_x_13) ;  /* 0x0000000000688947 */ /* 0x000fea0003800000 */
[CCC-:B------:R-:W-:Y:S01]  /*0880*/  FFMA.RZ R3, R12.reuse, R10.reuse, R9.reuse ;  /* 0x0000000a0c037223 */ /* 0x1c0fe2000000c009 */
[CCC-:B------:R-:W-:Y:S01]  /*0890*/  FFMA.RM R8, R12.reuse, R10.reuse, R9.reuse ;  /* 0x0000000a0c087223 */ /* 0x1c0fe20000004009 */
[C---:B------:R-:W-:Y:S02]  /*08a0*/  ISETP.NE.AND P2, PT, R7.reuse, RZ, PT ;  /* 0x000000ff0700720c */ /* 0x040fe40003f45270 */
[----:B------:R-:W-:Y:S02]  /*08b0*/  ISETP.NE.AND P1, PT, R7, RZ, PT ;  /* 0x000000ff0700720c */ /* 0x000fe40003f25270 */
[----:B------:R-:W-:Y:S01]  /*08c0*/  LOP3.LUT R5, R3, 0x7fffff, RZ, 0xc0, !PT ;  /* 0x007fffff03057812 */ /* 0x000fe200078ec0ff */
[----:B------:R-:W-:Y:S01]  /*08d0*/  FFMA.RP R3, R12, R10, R9 ;  /* 0x0000000a0c037223 */ /* 0x000fe20000008009 */
[----:B------:R-:W-:Y:S02]  /*08e0*/  VIADD R10, R7, 0x20 ;  /* 0x00000020070a7836 */ /* 0x000fe40000000000 */
[----:B------:R-:W-:Y:S01]  /*08f0*/  LOP3.LUT R5, R5, 0x800000, RZ, 0xfc, !PT ;  /* 0x0080000005057812 */ /* 0x000fe200078efcff */
[----:B------:R-:W-:Y:S01]  /*0900*/  IMAD.MOV R7, RZ, RZ, -R7 ;  /* 0x000000ffff077224 */ /* 0x000fe200078e0a07 */
[----:B------:R-:W-:-:S02]  /*0910*/  FSETP.NEU.FTZ.AND P0, PT, R3, R8, PT ;  /* 0x000000080300720b */ /* 0x000fc40003f1d000 */
[----:B------:R-:W-:Y:S02]  /*0920*/  SHF.L.U32 R10, R5, R10, RZ ;  /* 0x0000000a050a7219 */ /* 0x000fe400000006ff */
[----:B------:R-:W-:Y:S02]  /*0930*/  SEL R8, R7, RZ, P2 ;  /* 0x000000ff07087207 */ /* 0x000fe40001000000 */
[----:B------:R-:W-:Y:S02]  /*0940*/  ISETP.NE.AND P1, PT, R10, RZ, P1 ;  /* 0x000000ff0a00720c */ /* 0x000fe40000f25270 */
[----:B------:R-:W-:Y:S02]  /*0950*/  SHF.R.U32.HI R8, RZ, R8, R5 ;  /* 0x00000008ff087219 */ /* 0x000fe40000011605 */
[----:B------:R-:W-:Y:S02]  /*0960*/  PLOP3.LUT P0, PT, P0, P1, PT, 0xf8, 0x8f ;  /* 0x00000000008f781c */ /* 0x000fe40000703f70 */
[----:B------:R-:W-:-:S02]  /*0970*/  SHF.R.U32.HI R10, RZ, 0x1, R8 ;  /* 0x00000001ff0a7819 */ /* 0x000fc40000011608 */
[----:B------:R-:W-:-:S04]  /*0980*/  SEL R3, RZ, 0x1, !P0 ;  /* 0x00000001ff037807 */ /* 0x000fc80004000000 */
[----:B------:R-:W-:-:S04]  /*0990*/  LOP3.LUT R3, R3, 0x1, R10, 0xf8, !PT ;  /* 0x0000000103037812 */ /* 0x000fc800078ef80a */
[----:B------:R-:W-:-:S04]  /*09a0*/  LOP3.LUT R3, R3, R8, RZ, 0xc0, !PT ;  /* 0x0000000803037212 */ /* 0x000fc800078ec0ff */
[----:B------:R-:W-:-:S04]  /*09b0*/  IADD3 R3, PT, PT, R10, R3, RZ ;  /* 0x000000030a037210 */ /* 0x000fc80007ffe0ff */
[----:B------:R-:W-:Y:S01]  /*09c0*/  LOP3.LUT R0, R3, R0, RZ, 0xfc, !PT ;  /* 0x0000000003007212 */ /* 0x000fe200078efcff */
[----:B------:R-:W-:Y:S06]  /*09d0*/  BRA `(.L_x_13) ;  /* 0x0000000000107947 */ /* 0x000fec0003800000 */
.L_x_12:
[----:B------:R-:W-:-:S04]  /*09e0*/  LOP3.LUT R0, R0, 0x80000000, RZ, 0xc0, !PT ;  /* 0x8000000000007812 */ /* 0x000fc800078ec0ff */
[----:B------:R-:W-:Y:S01]  /*09f0*/  LOP3.LUT R0, R0, 0x7f800000, RZ, 0xfc, !PT ;  /* 0x7f80000000007812 */ /* 0x000fe200078efcff */
[----:B------:R-:W-:Y:S06]  /*0a00*/  BRA `(.L_x_13) ;  /* 0x0000000000047947 */ /* 0x000fec0003800000 */
.L_x_11:
[----:B------:R-:W-:-:S07]  /*0a10*/  IMAD R0, R8, 0x800000, R0 ;  /* 0x0080000008007824 */ /* 0x000fce00078e0200 */
.L_x_13:
[----:B------:R-:W-:Y:S05]  /*0a20*/  BSYNC.RECONVERGENT B2 ;  /* 0x0000000000027941 */ /* 0x000fea0003800200 */
.L_x_10:
[----:B------:R-:W-:Y:S05]  /*0a30*/  BRA `(.L_x_14) ;  /* 0x0000000000207947 */ /* 0x000fea0003800000 */
.L_x_9:
[----:B------:R-:W-:-:S04]  /*0a40*/  LOP3.LUT R0, R8, 0x80000000, R5, 0x48, !PT ;  /* 0x8000000008007812 */ /* 0x000fc800078e4805 */
[----:B------:R-:W-:Y:S01]  /*0a50*/  LOP3.LUT R0, R0, 0x7f800000, RZ, 0xfc, !PT ;  /* 0x7f80000000007812 */ /* 0x000fe200078efcff */
[----:B------:R-:W-:Y:S06]  /*0a60*/  BRA `(.L_x_14) ;  /* 0x0000000000147947 */ /* 0x000fec0003800000 */
.L_x_8:
[----:B------:R-:W-:Y:S01]  /*0a70*/  LOP3.LUT R0, R8, 0x80000000, R5, 0x48, !PT ;  /* 0x8000000008007812 */ /* 0x000fe200078e4805 */
[----:B------:R-:W-:Y:S06]  /*0a80*/  BRA `(.L_x_14) ;  /* 0x00000000000c7947 */ /* 0x000fec0003800000 */
.L_x_7:
[----:B------:R-:W0:Y:S01]  /*0a90*/  MUFU.RSQ R0, -QNAN ;  /* 0xffc0000000007908 */ /* 0x000e220000001400 */
[----:B------:R-:W-:Y:S05]  /*0aa0*/  BRA `(.L_x_14) ;  /* 0x0000000000047947 */ /* 0x000fea0003800000 */
.L_x_6:
[----:B------:R-:W-:-:S07]  /*0ab0*/  FADD.FTZ R0, R0, R3 ;  /* 0x0000000300007221 */ /* 0x000fce0000010000 */
.L_x_14:
[----:B------:R-:W-:Y:S05]  /*0ac0*/  BSYNC.RECONVERGENT B1 ;  /* 0x0000000000017941 */ /* 0x000fea0003800200 */
.L_x_4:
[----:B------:R-:W-:-:S04]  /*0ad0*/  IMAD.MOV.U32 R7, RZ, RZ, 0x0 ;  /* 0x00000000ff077424 */ /* 0x000fc800078e00ff */
[----:B0-----:R-:W-:Y:S05]  /*0ae0*/  RET.REL.NODEC R6 `(silu_mul_kernel_fp32) ;  /* 0xfffffff406447950 */ /* 0x001fea0003c3ffff */
.L_x_15:
        /* <DEDUP_REMOVED lines=9> */
.L_x_30:


//--------------------- .text.silu_mul_kernel_fp16 --------------------------
	.section	.text.silu_mul_kernel_fp16,"ax",@progbits
	.align	128
        .global         silu_mul_kernel_fp16
        .type           silu_mul_kernel_fp16,@function
        .size           silu_mul_kernel_fp16,(.L_x_31 - silu_mul_kernel_fp16)
        .other          silu_mul_kernel_fp16,@"STO_CUDA_ENTRY STV_DEFAULT"
silu_mul_kernel_fp16:
.text.silu_mul_kernel_fp16:
        /* <DEDUP_REMOVED lines=32> */
[----:B------:R-:W1:Y:S03]  /*0200*/  LDC.64 R6, c[0x0][0x380] ;  /* 0x0000e000ff067b82 */ /* 0x000e660000000a00 */
[----:B------:R-:W-:Y:S02]  /*0210*/  @!P1 IADD3 R3, PT, PT, -R3, RZ, RZ ;  /* 0x000000ff03039210 */ /* 0x000fe40007ffe1ff */
[----:B------:R-:W-:-:S05]  /*0220*/  @!P2 LOP3.LUT R3, RZ, R5, RZ, 0x33, !PT ;  /* 0x00000005ff03a212 */ /* 0x000fca00078e33ff */
[----:B------:R-:W-:-:S04]  /*0230*/  IMAD.MOV R0, RZ, RZ, -R3 ;  /* 0x000000ffff007224 */ /* 0x000fc800078e0a03 */
[----:B------:R-:W-:-:S04]  /*0240*/  IMAD R5, R5, R0, R2 ;  /* 0x0000000005057224 */ /* 0x000fc800078e0202 */
[----:B------:R-:W-:-:S04]  /*0250*/  IMAD R3, R5, R4, R3 ;  /* 0x0000000405037224 */ /* 0x000fc800078e0203 */
[C---:B-1----:R-:W-:Y:S02]  /*0260*/  IMAD.WIDE R4, R3.reuse, 0x2, R6 ;  /* 0x0000000203047825 */ /* 0x042fe400078e0206 */
[----:B------:R-:W1:Y:S03]  /*0270*/  LDC.64 R6, c[0x0][0x388] ;  /* 0x0000e200ff067b82 */ /* 0x000e660000000a00 */
[----:B0-----:R-:W2:Y:S01]  /*0280*/  LDG.E.U16 R0, desc[UR4][R4.64] ;  /* 0x0000000404007981 */ /* 0x001ea2000c1e1500 */
[----:B-1----:R-:W-:-:S06]  /*0290*/  IMAD.WIDE R6, R3, 0x2, R6 ;  /* 0x0000000203067825 */ /* 0x002fcc00078e0206 */
[----:B------:R-:W3:Y:S01]  /*02a0*/  LDG.E.U16 R6, desc[UR4][R6.64] ;  /* 0x0000000406067981 */ /* 0x000ee2000c1e1500 */
[----:B------:R-:W-:Y:S01]  /*02b0*/  IMAD.MOV.U32 R3, RZ, RZ, 0x3bbb989d ;  /* 0x3bbb989dff037424 */ /* 0x000fe200078e00ff */
[----:B------:R-:W-:Y:S01]  /*02c0*/  BSSY.RECONVERGENT B0, `(.L_x_16) ;  /* 0x0000017000007945 */ /* 0x000fe20003800200 */
[----:B------:R-:W-:Y:S02]  /*02d0*/  IMAD.MOV.U32 R8, RZ, RZ, 0x437c0000 ;  /* 0x437c0000ff087424 */ /* 0x000fe400078e00ff */
[----:B--2---:R-:W-:-:S05]  /*02e0*/  HADD2.F32 R0, -RZ, R0.H0_H0 ;  /* 0x20000000ff007230 */ /* 0x004fca0000004100 */
[----:B------:R-:W-:-:S04]  /*02f0*/  FFMA.SAT R3, R0, -R3, 0.5 ;  /* 0x3f00000000037423 */ /* 0x000fc80000002803 */
[----:B------:R-:W-:-:S04]  /*0300*/  FFMA.RM R3, R3, R8, 12582913 ;  /* 0x4b40000103037423 */ /* 0x000fc80000004008 */
[C---:B------:R-:W-:Y:S01]  /*0310*/  FADD R9, R3.reuse, -12583039 ;  /* 0xcb40007f03097421 */ /* 0x040fe20000000000 */
[----:B------:R-:W-:-:S03]  /*0320*/  SHF.L.U32 R3, R3, 0x17, RZ ;  /* 0x0000001703037819 */ /* 0x000fc600000006ff */
[----:B------:R-:W-:-:S04]  /*0330*/  FFMA R9, R0, -1.4426950216293334961, -R9 ;  /* 0xbfb8aa3b00097823 */ /* 0x000fc80000000809 */
[----:B------:R-:W-:-:S04]  /*0340*/  FFMA R9, R0, -1.925963033500011079e-08, R9 ;  /* 0xb2a5706000097823 */ /* 0x000fc80000000009 */
[----:B------:R-:W0:Y:S02]  /*0350*/  MUFU.EX2 R4, R9 ;  /* 0x0000000900047308 */ /* 0x000e240000000800 */
[----:B0-----:R-:W-:-:S06]  /*0360*/  FFMA R11, R3, R4, 1 ;  /* 0x3f800000030b7423 */ /* 0x001fcc0000000004 */
[----:B------:R-:W0:Y:S08]  /*0370*/  MUFU.RCP R3, R11 ;  /* 0x0000000b00037308 */ /* 0x000e300000001000 */
[----:B------:R-:W1:Y:S01]  /*0380*/  FCHK P0, R0, R11 ;  /* 0x0000000b00007302 */ /* 0x000e620000000000 */
[----:B0-----:R-:W-:-:S04]  /*0390*/  FFMA R4, -R11, R3, 1 ;  /* 0x3f8000000b047423 */ /* 0x001fc80000000103 */
[----:B------:R-:W-:Y:S01]  /*03a0*/  FFMA R3, R3, R4, R3 ;  /* 0x0000000403037223 */ /* 0x000fe20000000003 */
[----:B---3--:R-:W-:-:S03]  /*03b0*/  HADD2.F32 R4, -RZ, R6.H0_H0 ;  /* 0x20000006ff047230 */ /* 0x008fc60000004100 */
[----:B------:R-:W-:-:S04]  /*03c0*/  FFMA R8, R0, R3, RZ ;  /* 0x0000000300087223 */ /* 0x000fc800000000ff */
[----:B------:R-:W-:-:S04]  /*03d0*/  FFMA R5, -R11, R8, R0 ;  /* 0x000000080b057223 */ /* 0x000fc80000000100 */
[----:B------:R-:W-:Y:S01]  /*03e0*/  FFMA R3, R3, R5, R8 ;  /* 0x0000000503037223 */ /* 0x000fe20000000008 */
[----:B-1----:R-:W-:Y:S06]  /*03f0*/  @!P0 BRA `(.L_x_17) ;  /* 0x00000000000c8947 */ /* 0x002fec0003800000 */
[----:B------:R-:W-:-:S07]  /*0400*/  MOV R6, 0x420 ;  /* 0x0000042000067802 */ /* 0x000fce0000000f00 */
[----:B------:R-:W-:Y:S05]  /*0410*/  CALL.REL.NOINC `($__internal_1_$__cuda_sm3x_div_rn_noftz_f32_slowpath) ;  /* 0x0000000000207944 */ /* 0x000fea0003c00000 */
[----:B------:R-:W-:-:S07]  /*0420*/  IMAD.MOV.U32 R3, RZ, RZ, R0 ;  /* 0x000000ffff037224 */ /* 0x000fce00078e0000 */
.L_x_17:
[----:B------:R-:W-:Y:S05]  /*0430*/  BSYNC.RECONVERGENT B0 ;  /* 0x0000000000007941 */ /* 0x000fea0003800200 */
.L_x_16:
[----:B------:R-:W0:Y:S01]  /*0440*/  LDC.64 R6, c[0x0][0x390] ;  /* 0x0000e400ff067b82 */ /* 0x000e220000000a00 */
[----:B------:R-:W-:-:S05]  /*0450*/  FMUL R3, R4, R3 ;  /* 0x0000000304037220 */ /* 0x000fca0000400000 */
[----:B------:R-:W-:Y:S01]  /*0460*/  F2FP.F16.F32.PACK_AB R0, RZ, R3 ;  /* 0x00000003ff00723e */ /* 0x000fe200000000ff */
[----:B0-----:R-:W-:-:S05]  /*0470*/  IMAD.WIDE R2, R2, 0x2, R6 ;  /* 0x0000000202027825 */ /* 0x001fca00078e0206 */
[----:B------:R-:W-:Y:S01]  /*0480*/  STG.E.U16 desc[UR4][R2.64], R0 ;  /* 0x0000000002007986 */ /* 0x000fe2000c101504 */
[----:B------:R-:W-:Y:S05]  /*0490*/  EXIT ;  /* 0x000000000000794d */ /* 0x000fea0003800000 */
        .weak           $__internal_1_$__cuda_sm3x_div_rn_noftz_f32_slowpath
        .type           $__internal_1_$__cuda_sm3x_div_rn_noftz_f32_slowpath,@function
        .size           $__internal_1_$__cuda_sm3x_div_rn_noftz_f32_slowpath,(.L_x_31 - $__internal_1_$__cuda_sm3x_div_rn_noftz_f32_slowpath)
$__internal_1_$__cuda_sm3x_div_rn_noftz_f32_slowpath:
[--C-:B------:R-:W-:Y:S01]  /*04a0*/  SHF.R.U32.HI R5, RZ, 0x17, R11.reuse ;  /* 0x00000017ff057819 */ /* 0x100fe2000001160b */
[----:B------:R-:W-:Y:S01]  /*04b0*/  BSSY.RECONVERGENT B1, `(.L_x_18) ;  /* 0x0000065000017945 */ /* 0x000fe20003800200 */
[----:B------:R-:W-:Y:S01]  /*04c0*/  SHF.R.U32.HI R3, RZ, 0x17, R0 ;  /* 0x00000017ff037819 */ /* 0x000fe20000011600 */
[----:B------:R-:W-:Y:S01]  /*04d0*/  IMAD.MOV.U32 R8, RZ, RZ, R11 ;  /* 0x000000ffff087224 */ /* 0x000fe200078e000b */
[----:B------:R-:W-:Y:S02]  /*04e0*/  LOP3.LUT R13, R5, 0xff, RZ, 0xc0, !PT ;  /* 0x000000ff050d7812 */ /* 0x000fe400078ec0ff */
[----:B------:R-:W-:Y:S02]  /*04f0*/  LOP3.LUT R10, R3, 0xff, RZ, 0xc0, !PT ;  /* 0x000000ff030a7812 */ /* 0x000fe400078ec0ff */
[----:B------:R-:W-:Y:S01]  /*0500*/  MOV R5, R0 ;  /* 0x0000000000057202 */ /* 0x000fe20000000f00 */
[----:B------:R-:W-:Y:S02]  /*0510*/  VIADD R12, R13, 0xffffffff ;  /* 0xffffffff0d0c7836 */ /* 0x000fe40000000000 */
[----:B------:R-:W-:-:S03]  /*0520*/  VIADD R9, R10, 0xffffffff ;  /* 0xffffffff0a097836 */ /* 0x000fc60000000000 */
[----:B------:R-:W-:-:S04]  /*0530*/  ISETP.GT.U32.AND P0, PT, R12, 0xfd, PT ;  /* 0x000000fd0c00780c */ /* 0x000fc80003f04070 */
[----:B------:R-:W-:-:S13]  /*0540*/  ISETP.GT.U32.OR P0, PT, R9, 0xfd, P0 ;  /* 0x000000fd0900780c */ /* 0x000fda0000704470 */
[----:B------:R-:W-:Y:S01]  /*0550*/  @!P0 IMAD.MOV.U32 R7, RZ, RZ, RZ ;  /* 0x000000ffff078224 */ /* 0x000fe200078e00ff */
        /* <DEDUP_REMOVED lines=20> */
[----:B------:R-:W-:Y:S01]  /*06a0*/  @P0 MOV R7, RZ ;  /* 0x000000ff00070202 */ /* 0x000fe20000000f00 */
[----:B------:R-:W-:Y:S02]  /*06b0*/  @!P0 IMAD.MOV.U32 R7, RZ, RZ, -0x40 ;  /* 0xffffffc0ff078424 */ /* 0x000fe400078e00ff */
[----:B------:R-:W-:Y:S01]  /*06c0*/  @!P0 FFMA R5, R0, 1.84467440737095516160e+19, RZ ;  /* 0x5f80000000058823 */ /* 0x000fe200000000ff */
[----:B------:R-:W-:Y:S01]  /*06d0*/  @!P1 FFMA R8, R3, 1.84467440737095516160e+19, RZ ;  /* 0x5f80000003089823 */ /* 0x000fe200000000ff */
[----:B------:R-:W-:-:S07]  /*06e0*/  @!P1 VIADD R7, R7, 0x40 ;  /* 0x0000004007079836 */ /* 0x000fce0000000000 */
.L_x_19:
[----:B------:R-:W-:Y:S01]  /*06f0*/  LEA R3, R13, 0xc0800000, 0x17 ;  /* 0xc08000000d037811 */ /* 0x000fe200078eb8ff */
[----:B------:R-:W-:Y:S04]  /*0700*/  BSSY.RECONVERGENT B2, `(.L_x_24) ;  /* 0x0000036000027945 */ /* 0x000fe80003800200 */
[----:B------:R-:W-:Y:S01]  /*0710*/  IMAD.IADD R3, R8, 0x1, -R3 ;  /* 0x0000000108037824 */ /* 0x000fe200078e0a03 */
[----:B------:R-:W-:-:S03]  /*0720*/  IADD3 R8, PT, PT, R10, -0x7f, RZ ;  /* 0xffffff810a087810 */ /* 0x000fc60007ffe0ff */
        /* <DEDUP_REMOVED lines=13> */
[----:B------:R-:W-:-:S05]  /*0800*/  LOP3.LUT R3, R3, 0xff, RZ, 0xc0, !PT ;  /* 0x000000ff03037812 */ /* 0x000fca00078ec0ff */
[----:B------:R-:W-:-:S04]  /*0810*/  IMAD.IADD R7, R3, 0x1, R8 ;  /* 0x0000000103077824 */ /* 0x000fc800078e0208 */
        /* <DEDUP_REMOVED lines=16> */
[----:B------:R-:W-:Y:S01]  /*0920*/  IADD3 R10, PT, PT, R7, 0x20, RZ ;  /* 0x00000020070a7810 */ /* 0x000fe20007ffe0ff */
[----:B------:R-:W-:Y:S01]  /*0930*/  IMAD.MOV R7, RZ, RZ, -R7 ;  /* 0x000000ffff077224 */ /* 0x000fe200078e0a07 */
[----:B------:R-:W-:-:S02]  /*0940*/  LOP3.LUT R5, R5, 0x800000, RZ, 0xfc, !PT ;  /* 0x0080000005057812 */ /* 0x000fc400078efcff */
[----:B------:R-:W-:Y:S02]  /*0950*/  FSETP.NEU.FTZ.AND P0, PT, R3, R8, PT ;  /* 0x000000080300720b */ /* 0x000fe40003f1d000 */
[----:B------:R-:W-:Y:S02]  /*0960*/  SHF.L.U32 R10, R5, R10, RZ ;  /* 0x0000000a050a7219 */ /* 0x000fe400000006ff */
[----:B------:R-:W-:Y:S02]  /*0970*/  SEL R8, R7, RZ, P2 ;  /* 0x000000ff07087207 */ /* 0x000fe40001000000 */
[----:B------:R-:W-:Y:S02]  /*0980*/  ISETP.NE.AND P1, PT, R10, RZ, P1 ;  /* 0x000000ff0a00720c */ /* 0x000fe40000f25270 */
[----:B------:R-:W-:Y:S02]  /*0990*/  SHF.R.U32.HI R8, RZ, R8, R5 ;  /* 0x00000008ff087219 */ /* 0x000fe40000011605 */
[----:B------:R-:W-:-:S02]  /*09a0*/  PLOP3.LUT P0, PT, P0, P1, PT, 0xf8, 0x8f ;  /* 0x00000000008f781c */ /* 0x000fc40000703f70 */
[----:B------:R-:W-:Y:S02]  /*09b0*/  SHF.R.U32.HI R10, RZ, 0x1, R8 ;  /* 0x00000001ff0a7819 */ /* 0x000fe40000011608 */
[----:B------:R-:W-:-:S04]  /*09c0*/  SEL R3, RZ, 0x1, !P0 ;  /* 0x00000001ff037807 */ /* 0x000fc80004000000 */
[----:B------:R-:W-:-:S04]  /*09d0*/  LOP3.LUT R3, R3, 0x1, R10, 0xf8, !PT ;  /* 0x0000000103037812 */ /* 0x000fc800078ef80a */
[----:B------:R-:W-:-:S05]  /*09e0*/  LOP3.LUT R3, R3, R8, RZ, 0xc0, !PT ;  /* 0x0000000803037212 */ /* 0x000fca00078ec0ff */
[----:B------:R-:W-:-:S05]  /*09f0*/  IMAD.IADD R3, R10, 0x1, R3 ;  /* 0x000000010a037824 */ /* 0x000fca00078e0203 */
[----:B------:R-:W-:Y:S01]  /*0a00*/  LOP3.LUT R0, R3, R0, RZ, 0xfc, !PT ;  /* 0x0000000003007212 */ /* 0x000fe200078efcff */
[----:B------:R-:W-:Y:S06]  /*0a10*/  BRA `(.L_x_27) ;  /* 0x0000000000107947 */ /* 0x000fec0003800000 */
.L_x_26:
[----:B------:R-:W-:-:S04]  /*0a20*/  LOP3.LUT R0, R0, 0x80000000, RZ, 0xc0, !PT ;  /* 0x8000000000007812 */ /* 0x000fc800078ec0ff */
[----:B------:R-:W-:Y:S01]  /*0a30*/  LOP3.LUT R0, R0, 0x7f800000, RZ, 0xfc, !PT ;  /* 0x7f80000000007812 */ /* 0x000fe200078efcff */
[----:B------:R-:W-:Y:S06]  /*0a40*/  BRA `(.L_x_27) ;  /* 0x0000000000047947 */ /* 0x000fec0003800000 */
.L_x_25:
[----:B------:R-:W-:-:S07]  /*0a50*/  LEA R0, R8, R0, 0x17 ;  /* 0x0000000008007211 */ /* 0x000fce00078eb8ff */
.L_x_27:
[----:B------:R-:W-:Y:S05]  /*0a60*/  BSYNC.RECONVERGENT B2 ;  /* 0x0000000000027941 */ /* 0x000fea0003800200 */
.L_x_24:
[----:B------:R-:W-:Y:S05]  /*0a70*/  BRA `(.L_x_28) ;  /* 0x0000000000207947 */ /* 0x000fea0003800000 */
.L_x_23:
[----:B------:R-:W-:-:S04]  /*0a80*/  LOP3.LUT R0, R8, 0x80000000, R5, 0x48, !PT ;  /* 0x8000000008007812 */ /* 0x000fc800078e4805 */
[----:B------:R-:W-:Y:S01]  /*0a90*/  LOP3.LUT R0, R0, 0x7f800000, RZ, 0xfc, !PT ;  /* 0x7f80000000007812 */ /* 0x000fe200078efcff */
[----:B------:R-:W-:Y:S06]  /*0aa0*/  BRA `(.L_x_28) ;  /* 0x0000000000147947 */ /* 0x000fec0003800000 */
.L_x_22:
[----:B------:R-:W-:Y:S01]  /*0ab0*/  LOP3.LUT R0, R8, 0x80000000, R5, 0x48, !PT ;  /* 0x8000000008007812 */ /* 0x000fe200078e4805 */
[----:B------:R-:W-:Y:S06]  /*0ac0*/  BRA `(.L_x_28) ;  /* 0x00000000000c7947 */ /* 0x000fec0003800000 */
.L_x_21:
[----:B------:R-:W0:Y:S01]  /*0ad0*/  MUFU.RSQ R0, -QNAN ;  /* 0xffc0000000007908 */ /* 0x000e220000001400 */
[----:B------:R-:W-:Y:S05]  /*0ae0*/  BRA `(.L_x_28) ;  /* 0x0000000000047947 */ /* 0x000fea0003800000 */
.L_x_20:
[----:B------:R-:W-:-:S07]  /*0af0*/  FADD.FTZ R0, R0, R3 ;  /* 0x0000000300007221 */ /* 0x000fce0000010000 */
.L_x_28:
[----:B------:R-:W-:Y:S05]  /*0b00*/  BSYNC.RECONVERGENT B1 ;  /* 0x0000000000017941 */ /* 0x000fea0003800200 */
.L_x_18:
[----:B------:R-:W-:-:S04]  /*0b10*/  IMAD.MOV.U32 R7, RZ, RZ, 0x0 ;  /* 0x00000000ff077424 */ /* 0x000fc800078e00ff */
[----:B0-----:R-:W-:Y:S05]  /*0b20*/  RET.REL.NODEC R6 `(silu_mul_kernel_fp16) ;  /* 0xfffffff406347950 */ /* 0x001fea0003c3ffff */
.L_x_29:
        /* <DEDUP_REMOVED lines=13> */
.L_x_31:


//--------------------- .nv.shared.reserved.0     --------------------------
	.section	.nv.shared.reserved.0,"aw",@nobits
	.weak		__nv_reservedSMEM_offset_0_alias
	.size		__nv_reservedSMEM_offset_0_alias, 0, 64
	.other		__nv_reservedSMEM_offset_0_alias,@"STO_CUDA_RESERVED_SHARED STV_DEFAULT"
__nv_reservedSMEM_offset_0_alias:
	.zero		0
	.zero		64


//--------------------- .nv.constant0.scatter_weighted_kernel_fp32 --------------------------
	.section	.nv.constant0.scatter_weighted_kernel_fp32,"a",@progbits
	.sectionflags	@""
	.align	4
.nv.constant0.scatter_weighted_kernel_fp32:
	.zero		936


//--------------------- .nv.constant0.scatter_weighted_kernel_fp16 --------------------------
	.section	.nv.constant0.scatter_weighted_kernel_fp16,"a",@progbits
	.sectionflags	@""
	.align	4
.nv.constant0.scatter_weighted_kernel_fp16:
	.zero		936


//--------------------- .nv.constant0.silu_mul_kernel_fp32 --------------------------
	.section	.nv.constant0.silu_mul_kernel_fp32,"a",@progbits
	.sectionflags	@""
	.align	4
.nv.constant0.silu_mul_kernel_fp32:
	.zero		928


//--------------------- .nv.constant0.silu_mul_kernel_fp16 --------------------------
	.section	.nv.constant0.silu_mul_kernel_fp16,"a",@progbits
	.sectionflags	@""
	.align	4
.nv.constant0.silu_mul_kernel_fp16:
	.zero		928


//--------------------- SYMBOLS --------------------------

	.type		.nv.reservedSmem.offset0,@object
	.size		.nv.reservedSmem.offset0,0x4
